	.target	sm_100a

	.elftype	@"ET_EXEC"


//--------------------- .note.nv.tkinfo           --------------------------
	.section	.note.nv.tkinfo,"",@"SHT_NOTE"
	.sectionflags	@"SHF_NOTE_NV_TKINFO"
	.tkinfo
        /*0018*/ 	.word	0x00000002
        /*0030*/ 	.string	""
        /*0030*/ 	.string	"ptxas"
        /*0030*/ 	.string	"Cuda compilation tools, release 13.0, V13.0.88"
        /*0030*/ 	.string	"Build cuda_13.0.r13.0/compiler.36424714_0"
        /*0030*/ 	.string	"-arch sm_100a -m 64 "



//--------------------- .note.nv.cuinfo           --------------------------
	.section	.note.nv.cuinfo,"",@"SHT_NOTE"
	.sectionflags	@"SHF_NOTE_NV_CUINFO"
        /*0018*/ 	.short	0x0002
        /*001a*/ 	.short	0x0064
        /*001c*/ 	.short	0x0082
	.zero		2


//--------------------- .nv.info                  --------------------------
	.section	.nv.info,"",@"SHT_CUDA_INFO"
	.align	4


	//----- nvinfo : EIATTR_REGCOUNT
	.align		4
        /*0000*/ 	.byte	0x04, 0x2f
        /*0002*/ 	.short	(.L_19 - .L_18)
	.align		4
.L_18:
        /*0004*/ 	.word	index@(_ZN7cutlass13device_kernelINS_4gemm6kernel13GemmUniversalIN4cute5tupleIJiiiiEEENS1_10collective13CollectiveMmaINS1_35MainloopSm100TmaUmmaWarpSpecializedILi6ELi2ELi4ENS5_IJNS4_1CILi1EEESB_SB_EEEEENS5_IJNSA_ILi128EEESE_NSA_ILi32EEEEEENS_10tfloat32_tENS5_IJlSB_lEEESH_NS5_IJSB_llEEENS4_8TiledMMAINS4_8MMA_AtomIJNS4_17SM100_MMA_TF32_SSISH_SH_fLi128ELi128ELNS4_4UMMA5MajorE0ELSO_1ELNSN_7ScaleInE0ELSP_0EEEEEENS4_6LayoutISC_NS5_IJNSA_ILi0EEEST_ST_EEEEENS5_IJNS4_10UnderscoreESW_SW_EEEEENS4_13SM90_TMA_LOADENS4_14ComposedLayoutINS4_7SwizzleILi3ELi4ELi3EEENS4_18smem_ptr_flag_bitsILi32EEENSS_INS5_IJNSA_ILi8EEESF_EEENS5_IJSF_SB_EEEEEEEvNS4_8identityESZ_NS10_INS11_ILi2ELi5ELi2EEES14_NSS_INS5_IJSF_NSA_ILi4EEEEEENS5_IJSB_SF_EEEEEEEvS1A_EENS_8epilogue10collective18CollectiveEpilogueINS1I_23Sm100TmaWarpSpecializedILi4ELi2ELi16ELb1ELb0EEEJSG_NS5_IJNSS_ISE_SB_EENSS_INSA_ILi16EEESB_EEEEESH_SI_SH_SI_NS1I_6fusion15FusionCallbacksIS1M_NS1R_17LinearCombinationISH_fSH_fLNS_15FloatRoundStyleE2EEESG_S1Q_JEEENS4_5SM1004TMEM4LOAD26SM100_TMEM_LOAD_32dp32b16xESZ_NS10_INS11_ILi2ELi4ELi3EEES14_NSS_INS5_IJS15_S1O_EEENS5_IJS1O_SB_EEEEEEENS4_39AutoVectorizingCopyWithAssumedAlignmentILi128EEENS4_14SM90_TMA_STOREES25_S27_S27_EEEvvEEEEvNT_6ParamsE)
        /*0008*/ 	.word	0x00000060


	//----- nvinfo : EIATTR_FRAME_SIZE
	.align		4
.L_19:
        /*000c*/ 	.byte	0x04, 0x11
        /*000e*/ 	.short	(.L_21 - .L_20)
	.align		4
.L_20:
        /*0010*/ 	.word	index@($__internal_2_$__cuda_sm10x_tcgen05_guardrail_trap_unallocated_columns_being_dealloced)
        /*0014*/ 	.word	0x00000000


	//----- nvinfo : EIATTR_FRAME_SIZE
	.align		4
.L_21:
        /*0018*/ 	.byte	0x04, 0x11
        /*001a*/ 	.short	(.L_23 - .L_22)
	.align		4
.L_22:
        /*001c*/ 	.word	index@($__internal_1_$__cuda_sm10x_tcgen05_guardrail_trap_phase_invalid_during_alloc)
        /*0020*/ 	.word	0x00000000


	//----- nvinfo : EIATTR_FRAME_SIZE
	.align		4
.L_23:
        /*0024*/ 	.byte	0x04, 0x11
        /*0026*/ 	.short	(.L_25 - .L_24)
	.align		4
.L_24:
        /*0028*/ 	.word	index@($__internal_0_$__cuda_sm10x_tcgen05_guardrail_trap_col_being_dealloced_not_returned_by_alloc)
        /*002c*/ 	.word	0x00000000


	//----- nvinfo : EIATTR_FRAME_SIZE
	.align		4
.L_25:
        /*0030*/ 	.byte	0x04, 0x11
        /*0032*/ 	.short	(.L_27 - .L_26)
	.align		4
.L_26:
        /*0034*/ 	.word	index@(_ZN7cutlass13device_kernelINS_4gemm6kernel13GemmUniversalIN4cute5tupleIJiiiiEEENS1_10collective13CollectiveMmaINS1_35MainloopSm100TmaUmmaWarpSpecializedILi6ELi2ELi4ENS5_IJNS4_1CILi1EEESB_SB_EEEEENS5_IJNSA_ILi128EEESE_NSA_ILi32EEEEEENS_10tfloat32_tENS5_IJlSB_lEEESH_NS5_IJSB_llEEENS4_8TiledMMAINS4_8MMA_AtomIJNS4_17SM100_MMA_TF32_SSISH_SH_fLi128ELi128ELNS4_4UMMA5MajorE0ELSO_1ELNSN_7ScaleInE0ELSP_0EEEEEENS4_6LayoutISC_NS5_IJNSA_ILi0EEEST_ST_EEEEENS5_IJNS4_10UnderscoreESW_SW_EEEEENS4_13SM90_TMA_LOADENS4_14ComposedLayoutINS4_7SwizzleILi3ELi4ELi3EEENS4_18smem_ptr_flag_bitsILi32EEENSS_INS5_IJNSA_ILi8EEESF_EEENS5_IJSF_SB_EEEEEEEvNS4_8identityESZ_NS10_INS11_ILi2ELi5ELi2EEES14_NSS_INS5_IJSF_NSA_ILi4EEEEEENS5_IJSB_SF_EEEEEEEvS1A_EENS_8epilogue10collective18CollectiveEpilogueINS1I_23Sm100TmaWarpSpecializedILi4ELi2ELi16ELb1ELb0EEEJSG_NS5_IJNSS_ISE_SB_EENSS_INSA_ILi16EEESB_EEEEESH_SI_SH_SI_NS1I_6fusion15FusionCallbacksIS1M_NS1R_17LinearCombinationISH_fSH_fLNS_15FloatRoundStyleE2EEESG_S1Q_JEEENS4_5SM1004TMEM4LOAD26SM100_TMEM_LOAD_32dp32b16xESZ_NS10_INS11_ILi2ELi4ELi3EEES14_NSS_INS5_IJS15_S1O_EEENS5_IJS1O_SB_EEEEEEENS4_39AutoVectorizingCopyWithAssumedAlignmentILi128EEENS4_14SM90_TMA_STOREES25_S27_S27_EEEvvEEEEvNT_6ParamsE)
        /*0038*/ 	.word	0x00000000


	//----- nvinfo : EIATTR_MIN_STACK_SIZE
	.align		4
.L_27:
        /*003c*/ 	.byte	0x04, 0x12
        /*003e*/ 	.short	(.L_29 - .L_28)
	.align		4
.L_28:
        /*0040*/ 	.word	index@(_ZN7cutlass13device_kernelINS_4gemm6kernel13GemmUniversalIN4cute5tupleIJiiiiEEENS1_10collective13CollectiveMmaINS1_35MainloopSm100TmaUmmaWarpSpecializedILi6ELi2ELi4ENS5_IJNS4_1CILi1EEESB_SB_EEEEENS5_IJNSA_ILi128EEESE_NSA_ILi32EEEEEENS_10tfloat32_tENS5_IJlSB_lEEESH_NS5_IJSB_llEEENS4_8TiledMMAINS4_8MMA_AtomIJNS4_17SM100_MMA_TF32_SSISH_SH_fLi128ELi128ELNS4_4UMMA5MajorE0ELSO_1ELNSN_7ScaleInE0ELSP_0EEEEEENS4_6LayoutISC_NS5_IJNSA_ILi0EEEST_ST_EEEEENS5_IJNS4_10UnderscoreESW_SW_EEEEENS4_13SM90_TMA_LOADENS4_14ComposedLayoutINS4_7SwizzleILi3ELi4ELi3EEENS4_18smem_ptr_flag_bitsILi32EEENSS_INS5_IJNSA_ILi8EEESF_EEENS5_IJSF_SB_EEEEEEEvNS4_8identityESZ_NS10_INS11_ILi2ELi5ELi2EEES14_NSS_INS5_IJSF_NSA_ILi4EEEEEENS5_IJSB_SF_EEEEEEEvS1A_EENS_8epilogue10collective18CollectiveEpilogueINS1I_23Sm100TmaWarpSpecializedILi4ELi2ELi16ELb1ELb0EEEJSG_NS5_IJNSS_ISE_SB_EENSS_INSA_ILi16EEESB_EEEEESH_SI_SH_SI_NS1I_6fusion15FusionCallbacksIS1M_NS1R_17LinearCombinationISH_fSH_fLNS_15FloatRoundStyleE2EEESG_S1Q_JEEENS4_5SM1004TMEM4LOAD26SM100_TMEM_LOAD_32dp32b16xESZ_NS10_INS11_ILi2ELi4ELi3EEES14_NSS_INS5_IJS15_S1O_EEENS5_IJS1O_SB_EEEEEEENS4_39AutoVectorizingCopyWithAssumedAlignmentILi128EEENS4_14SM90_TMA_STOREES25_S27_S27_EEEvvEEEEvNT_6ParamsE)
        /*0044*/ 	.word	0x00000000
.L_29:


//--------------------- .nv.compat                --------------------------
	.section	.nv.compat,"",@"SHT_CUDA_COMPAT_INFO"
	.align	4
        /*0000*/ 	.byte	0x02, 0x09, 0x01, 0x00, 0x02, 0x02, 0x02, 0x00, 0x02, 0x05, 0x05, 0x00, 0x03, 0x07, 0x01, 0x01
        /*0010*/ 	.byte	0x02, 0x03, 0x01, 0x00, 0x02, 0x06, 0x01, 0x00, 0x04, 0x0b, 0x08, 0x00, 0x09, 0x00, 0x00, 0x00
        /*0020*/ 	.byte	0x00, 0x00, 0x00, 0x00


//--------------------- .nv.info._ZN7cutlass13device_kernelINS_4gemm6kernel13GemmUniversalIN4cute5tupleIJiiiiEEENS1_10collective13CollectiveMmaINS1_35MainloopSm100TmaUmmaWarpSpecializedILi6ELi2ELi4ENS5_IJNS4_1CILi1EEESB_SB_EEEEENS5_IJNSA_ILi128EEESE_NSA_ILi32EEEEEENS_10tfloat32_tENS5_IJlSB_lEEESH_NS5_IJSB_llEEENS4_8TiledMMAINS4_8MMA_AtomIJNS4_17SM100_MMA_TF32_SSISH_SH_fLi128ELi128ELNS4_4UMMA5MajorE0ELSO_1ELNSN_7ScaleInE0ELSP_0EEEEEENS4_6LayoutISC_NS5_IJNSA_ILi0EEEST_ST_EEEEENS5_IJNS4_10UnderscoreESW_SW_EEEEENS4_13SM90_TMA_LOADENS4_14ComposedLayoutINS4_7SwizzleILi3ELi4ELi3EEENS4_18smem_ptr_flag_bitsILi32EEENSS_INS5_IJNSA_ILi8EEESF_EEENS5_IJSF_SB_EEEEEEEvNS4_8identityESZ_NS10_INS11_ILi2ELi5ELi2EEES14_NSS_INS5_IJSF_NSA_ILi4EEEEEENS5_IJSB_SF_EEEEEEEvS1A_EENS_8epilogue10collective18CollectiveEpilogueINS1I_23Sm100TmaWarpSpecializedILi4ELi2ELi16ELb1ELb0EEEJSG_NS5_IJNSS_ISE_SB_EENSS_INSA_ILi16EEESB_EEEEESH_SI_SH_SI_NS1I_6fusion15FusionCallbacksIS1M_NS1R_17LinearCombinationISH_fSH_fLNS_15FloatRoundStyleE2EEESG_S1Q_JEEENS4_5SM1004TMEM4LOAD26SM100_TMEM_LOAD_32dp32b16xESZ_NS10_INS11_ILi2ELi4ELi3EEES14_NSS_INS5_IJS15_S1O_EEENS5_IJS1O_SB_EEEEEEENS4_39AutoVectorizingCopyWithAssumedAlignmentILi128EEENS4_14SM90_TMA_STOREES25_S27_S27_EEEvvEEEEvNT_6ParamsE --------------------------
	.section	.nv.info._ZN7cutlass13device_kernelINS_4gemm6kernel13GemmUniversalIN4cute5tupleIJiiiiEEENS1_10collective13CollectiveMmaINS1_35MainloopSm100TmaUmmaWarpSpecializedILi6ELi2ELi4ENS5_IJNS4_1CILi1EEESB_SB_EEEEENS5_IJNSA_ILi128EEESE_NSA_ILi32EEEEEENS_10tfloat32_tENS5_IJlSB_lEEESH_NS5_IJSB_llEEENS4_8TiledMMAINS4_8MMA_AtomIJNS4_17SM100_MMA_TF32_SSISH_SH_fLi128ELi128ELNS4_4UMMA5MajorE0ELSO_1ELNSN_7ScaleInE0ELSP_0EEEEEENS4_6LayoutISC_NS5_IJNSA_ILi0EEEST_ST_EEEEENS5_IJNS4_10UnderscoreESW_SW_EEEEENS4_13SM90_TMA_LOADENS4_14ComposedLayoutINS4_7SwizzleILi3ELi4ELi3EEENS4_18smem_ptr_flag_bitsILi32EEENSS_INS5_IJNSA_ILi8EEESF_EEENS5_IJSF_SB_EEEEEEEvNS4_8identityESZ_NS10_INS11_ILi2ELi5ELi2EEES14_NSS_INS5_IJSF_NSA_ILi4EEEEEENS5_IJSB_SF_EEEEEEEvS1A_EENS_8epilogue10collective18CollectiveEpilogueINS1I_23Sm100TmaWarpSpecializedILi4ELi2ELi16ELb1ELb0EEEJSG_NS5_IJNSS_ISE_SB_EENSS_INSA_ILi16EEESB_EEEEESH_SI_SH_SI_NS1I_6fusion15FusionCallbacksIS1M_NS1R_17LinearCombinationISH_fSH_fLNS_15FloatRoundStyleE2EEESG_S1Q_JEEENS4_5SM1004TMEM4LOAD26SM100_TMEM_LOAD_32dp32b16xESZ_NS10_INS11_ILi2ELi4ELi3EEES14_NSS_INS5_IJS15_S1O_EEENS5_IJS1O_SB_EEEEEEENS4_39AutoVectorizingCopyWithAssumedAlignmentILi128EEENS4_14SM90_TMA_STOREES25_S27_S27_EEEvvEEEEvNT_6ParamsE,"",@"SHT_CUDA_INFO"
	.sectionflags	@""
	.align	4


	//----- nvinfo : EIATTR_CUDA_API_VERSION
	.align		4
        /*0000*/ 	.byte	0x04, 0x37
        /*0002*/ 	.short	(.L_31 - .L_30)
.L_30:
        /*0004*/ 	.word	0x00000082


	//----- nvinfo : EIATTR_KPARAM_INFO
	.align		4
.L_31:
        /*0008*/ 	.byte	0x04, 0x17
        /*000a*/ 	.short	(.L_33 - .L_32)
.L_32:
        /*000c*/ 	.word	0x00000000
        /*0010*/ 	.short	0x0000
        /*0012*/ 	.short	0x0000
        /*0014*/ 	.byte	0x00, 0xf0, 0x01, 0x20


	//----- nvinfo : EIATTR_AT_ENTRY_FRAGMENTS
	.align		4
.L_33:
        /*0018*/ 	.byte	0x04, 0x4f
        /*001a*/ 	.short	(.L_35 - .L_34)


	//   ....[0]....
.L_34:
        /*001c*/ 	.word	0x00000006


	//----- nvinfo : EIATTR_RESERVED_SMEM_USED
	.align		4
.L_35:
        /*0020*/ 	.byte	0x01, 0x41
	.zero		2


	//----- nvinfo : EIATTR_SPARSE_MMA_MASK
	.align		4
        /*0024*/ 	.byte	0x03, 0x50
        /*0026*/ 	.short	0x0000


	//----- nvinfo : EIATTR_TCGEN05_1CTA_USED
	.align		4
        /*0028*/ 	.byte	0x01, 0x51
	.zero		2


	//----- nvinfo : EIATTR_MAXREG_COUNT
	.align		4
        /*002c*/ 	.byte	0x03, 0x1b
        /*002e*/ 	.short	0x00ff


	//----- nvinfo : EIATTR_NUM_BARRIERS
	.align		4
        /*0030*/ 	.byte	0x02, 0x4c
        /*0032*/ 	.byte	0x07
	.zero		1


	//----- nvinfo : EIATTR_EXTERNS
	.align		4
        /*0034*/ 	.byte	0x04, 0x0f
        /*0036*/ 	.short	(.L_37 - .L_36)


	//   ....[0]....
	.align		4
.L_36:
        /*0038*/ 	.word	index@(__assertfail)


	//----- nvinfo : EIATTR_MERCURY_ISA_VERSION
	.align		4
.L_37:
        /*003c*/ 	.byte	0x03, 0x5f
        /*003e*/ 	.short	0x0101


	//----- nvinfo : EIATTR_INT_WARP_WIDE_INSTR_OFFSETS
	.align		4
        /*0040*/ 	.byte	0x04, 0x31
        /*0042*/ 	.short	(.L_39 - .L_38)


	//   ....[0]....
.L_38:
        /*0044*/ 	.word	0x00002030


	//   ....[1]....
        /*0048*/ 	.word	0x00003ba0


	//   ....[2]....
        /*004c*/ 	.word	0x00003bc0


	//   ....[3]....
        /*0050*/ 	.word	0x00003bf0


	//   ....[4]....
        /*0054*/ 	.word	0x00004520


	//   ....[5]....
        /*0058*/ 	.word	0x00004580


	//   ....[6]....
        /*005c*/ 	.word	0x00004670


	//   ....[7]....
        /*0060*/ 	.word	0x000046f0


	//   ....[8]....
        /*0064*/ 	.word	0x000047f0


	//   ....[9]....
        /*0068*/ 	.word	0x00004870


	//   ....[10]....
        /*006c*/ 	.word	0x00004970


	//   ....[11]....
        /*0070*/ 	.word	0x00004a00


	//   ....[12]....
        /*0074*/ 	.word	0x00004b00


	//   ....[13]....
        /*0078*/ 	.word	0x00004be0


	//   ....[14]....
        /*007c*/ 	.word	0x00004c80


	//   ....[15]....
        /*0080*/ 	.word	0x00004d70


	//   ....[16]....
        /*0084*/ 	.word	0x00004e10


	//   ....[17]....
        /*0088*/ 	.word	0x00004f20


	//   ....[18]....
        /*008c*/ 	.word	0x00005080


	//   ....[19]....
        /*0090*/ 	.word	0x000051d0


	//----- nvinfo : EIATTR_COOP_GROUP_MASK_REGIDS
	.align		4
.L_39:
        /*0094*/ 	.byte	0x04, 0x29
        /*0096*/ 	.short	(.L_41 - .L_40)


	//   ....[0]....
.L_40:
        /*0098*/ 	.word	0xffffffff


	//   ....[1]....
        /*009c*/ 	.word	0xffffffff


	//   ....[2]....
        /*00a0*/ 	.word	0xffffffff


	//   ....[3]....
        /*00a4*/ 	.word	0xffffffff


	//   ....[4]....
        /*00a8*/ 	.word	0xffffffff


	//   ....[5]....
        /*00ac*/ 	.word	0xffffffff


	//   ....[6]....
        /*00b0*/ 	.word	0xffffffff


	//   ....[7]....
        /*00b4*/ 	.word	0xffffffff


	//   ....[8]....
        /*00b8*/ 	.word	0xffffffff


	//   ....[9]....
        /*00bc*/ 	.word	0xffffffff


	//   ....[10]....
        /*00c0*/ 	.word	0xffffffff


	//   ....[11]....
        /*00c4*/ 	.word	0xffffffff


	//   ....[12]....
        /*00c8*/ 	.word	0xffffffff


	//----- nvinfo : EIATTR_COOP_GROUP_INSTR_OFFSETS
	.align		4
.L_41:
        /*00cc*/ 	.byte	0x04, 0x28
        /*00ce*/ 	.short	(.L_43 - .L_42)


	//   ....[0]....
.L_42:
        /*00d0*/ 	.word	0x00000090


	//   ....[1]....
        /*00d4*/ 	.word	0x000004d0


	//   ....[2]....
        /*00d8*/ 	.word	0x00000680


	//   ....[3]....
        /*00dc*/ 	.word	0x00000820


	//   ....[4]....
        /*00e0*/ 	.word	0x00000920


	//   ....[5]....
        /*00e4*/ 	.word	0x00000a90


	//   ....[6]....
        /*00e8*/ 	.word	0x00000c30


	//   ....[7]....
        /*00ec*/ 	.word	0x00001f10


	//   ....[8]....
        /*00f0*/ 	.word	0x00002e10


	//   ....[9]....
        /*00f4*/ 	.word	0x00003020


	//   ....[10]....
        /*00f8*/ 	.word	0x00003050


	//   ....[11]....
        /*00fc*/ 	.word	0x00003a80


	//   ....[12]....
        /*0100*/ 	.word	0x00003cb0


	//----- nvinfo : EIATTR_VRC_CTA_INIT_COUNT
	.align		4
.L_43:
        /*0104*/ 	.byte	0x02, 0x4a
        /*0106*/ 	.byte	0x80
	.zero		1


	//----- nvinfo : EIATTR_SYSCALL_OFFSETS
	.align		4
        /*0108*/ 	.byte	0x04, 0x46
        /*010a*/ 	.short	(.L_45 - .L_44)


	//   ....[0]....
.L_44:
        /*010c*/ 	.word	0x00005c40


	//   ....[1]....
        /*0110*/ 	.word	0x00005d30


	//   ....[2]....
        /*0114*/ 	.word	0x00006490


	//   ....[3]....
        /*0118*/ 	.word	0x00006e10


	//   ....[4]....
        /*011c*/ 	.word	0x00007760


	//   ....[5]....
        /*0120*/ 	.word	0x00008100


	//   ....[6]....
        /*0124*/ 	.word	0x00008aa0


	//   ....[7]....
        /*0128*/ 	.word	0x00009470


	//   ....[8]....
        /*012c*/ 	.word	0x00009e10


	//   ....[9]....
        /*0130*/ 	.word	0x0000a760


	//----- nvinfo : EIATTR_MBARRIER_INSTR_OFFSETS
	.align		4
.L_45:
        /*0134*/ 	.byte	0x04, 0x39
        /*0136*/ 	.short	(.L_47 - .L_46)


	//   ....[0]....
.L_46:
        /*0138*/ 	.word	0x000005b0
        /*013c*/ 	.word	0x000000ff
        /*0140*/ 	.word	0x00000000
        /*0144*/ 	.short	0x0100
        /*0146*/ 	.byte	0x05
	.zero		1


	//   ....[1]....
        /*0148*/ 	.word	0x000005c0
        /*014c*/ 	.word	0x000000ff
        /*0150*/ 	.word	0x00000030
        /*0154*/ 	.short	0x0100
        /*0156*/ 	.byte	0x05
	.zero		1


	//   ....[2]....
        /*0158*/ 	.word	0x000005d0
        /*015c*/ 	.word	0x000000ff
        /*0160*/ 	.word	0x00000008
        /*0164*/ 	.short	0x0100
        /*0166*/ 	.byte	0x05
	.zero		1


	//   ....[3]....
        /*0168*/ 	.word	0x000005e0
        /*016c*/ 	.word	0x000000ff
        /*0170*/ 	.word	0x00000038
        /*0174*/ 	.short	0x0100
        /*0176*/ 	.byte	0x05
	.zero		1


	//   ....[4]....
        /*0178*/ 	.word	0x000005f0
        /*017c*/ 	.word	0x000000ff
        /*0180*/ 	.word	0x00000010
        /*0184*/ 	.short	0x0100
        /*0186*/ 	.byte	0x05
	.zero		1


	//   ....[5]....
        /*0188*/ 	.word	0x00000600
        /*018c*/ 	.word	0x000000ff
        /*0190*/ 	.word	0x00000040
        /*0194*/ 	.short	0x0100
        /*0196*/ 	.byte	0x05
	.zero		1


	//   ....[6]....
        /*0198*/ 	.word	0x00000610
        /*019c*/ 	.word	0x000000ff
        /*01a0*/ 	.word	0x00000018
        /*01a4*/ 	.short	0x0100
        /*01a6*/ 	.byte	0x05
	.zero		1


	//   ....[7]....
        /*01a8*/ 	.word	0x00000620
        /*01ac*/ 	.word	0x000000ff
        /*01b0*/ 	.word	0x00000048
        /*01b4*/ 	.short	0x0100
        /*01b6*/ 	.byte	0x05
	.zero		1


	//   ....[8]....
        /*01b8*/ 	.word	0x00000630
        /*01bc*/ 	.word	0x000000ff
        /*01c0*/ 	.word	0x00000020
        /*01c4*/ 	.short	0x0100
        /*01c6*/ 	.byte	0x05
	.zero		1


	//   ....[9]....
        /*01c8*/ 	.word	0x00000640
        /*01cc*/ 	.word	0x000000ff
        /*01d0*/ 	.word	0x00000050
        /*01d4*/ 	.short	0x0100
        /*01d6*/ 	.byte	0x05
	.zero		1


	//   ....[10]....
        /*01d8*/ 	.word	0x00000650
        /*01dc*/ 	.word	0x000000ff
        /*01e0*/ 	.word	0x00000028
        /*01e4*/ 	.short	0x0100
        /*01e6*/ 	.byte	0x05
	.zero		1


	//   ....[11]....
        /*01e8*/ 	.word	0x00000660
        /*01ec*/ 	.word	0x000000ff
        /*01f0*/ 	.word	0x00000058
        /*01f4*/ 	.short	0x0100
        /*01f6*/ 	.byte	0x05
	.zero		1


	//   ....[12]....
        /*01f8*/ 	.word	0x00000790
        /*01fc*/ 	.word	0x000000ff
        /*0200*/ 	.word	0x00000060
        /*0204*/ 	.short	0x0100
        /*0206*/ 	.byte	0x07
	.zero		1


	//   ....[13]....
        /*0208*/ 	.word	0x000007a0
        /*020c*/ 	.word	0x000000ff
        /*0210*/ 	.word	0x00000080
        /*0214*/ 	.short	0x0100
        /*0216*/ 	.byte	0x07
	.zero		1


	//   ....[14]....
        /*0218*/ 	.word	0x000007b0
        /*021c*/ 	.word	0x000000ff
        /*0220*/ 	.word	0x00000068
        /*0224*/ 	.short	0x0100
        /*0226*/ 	.byte	0x07
	.zero		1


	//   ....[15]....
        /*0228*/ 	.word	0x000007c0
        /*022c*/ 	.word	0x000000ff
        /*0230*/ 	.word	0x00000088
        /*0234*/ 	.short	0x0100
        /*0236*/ 	.byte	0x07
	.zero		1


	//   ....[16]....
        /*0238*/ 	.word	0x000007d0
        /*023c*/ 	.word	0x000000ff
        /*0240*/ 	.word	0x00000070
        /*0244*/ 	.short	0x0100
        /*0246*/ 	.byte	0x07
	.zero		1


	//   ....[17]....
        /*0248*/ 	.word	0x000007e0
        /*024c*/ 	.word	0x000000ff
        /*0250*/ 	.word	0x00000090
        /*0254*/ 	.short	0x0100
        /*0256*/ 	.byte	0x07
	.zero		1


	//   ....[18]....
        /*0258*/ 	.word	0x000007f0
        /*025c*/ 	.word	0x000000ff
        /*0260*/ 	.word	0x00000078
        /*0264*/ 	.short	0x0100
        /*0266*/ 	.byte	0x07
	.zero		1


	//   ....[19]....
        /*0268*/ 	.word	0x00000800
        /*026c*/ 	.word	0x000000ff
        /*0270*/ 	.word	0x00000098
        /*0274*/ 	.short	0x0100
        /*0276*/ 	.byte	0x07
	.zero		1


	//   ....[20]....
        /*0278*/ 	.word	0x000008f0
        /*027c*/ 	.word	0x000000ff
        /*0280*/ 	.word	0x000000a0
        /*0284*/ 	.short	0x0100
        /*0286*/ 	.byte	0x05
	.zero		1


	//   ....[21]....
        /*0288*/ 	.word	0x00000900
        /*028c*/ 	.word	0x000000ff
        /*0290*/ 	.word	0x000000a8
        /*0294*/ 	.short	0x0100
        /*0296*/ 	.byte	0x05
	.zero		1


	//   ....[22]....
        /*0298*/ 	.word	0x00000a40
        /*029c*/ 	.word	0x000000ff
        /*02a0*/ 	.word	0x000000b0
        /*02a4*/ 	.short	0x0100
        /*02a6*/ 	.byte	0x05
	.zero		1


	//   ....[23]....
        /*02a8*/ 	.word	0x00000a50
        /*02ac*/ 	.word	0x000000ff
        /*02b0*/ 	.word	0x000000c0
        /*02b4*/ 	.short	0x0100
        /*02b6*/ 	.byte	0x05
	.zero		1


	//   ....[24]....
        /*02b8*/ 	.word	0x00000a60
        /*02bc*/ 	.word	0x000000ff
        /*02c0*/ 	.word	0x000000b8
        /*02c4*/ 	.short	0x0100
        /*02c6*/ 	.byte	0x05
	.zero		1


	//   ....[25]....
        /*02c8*/ 	.word	0x00000a70
        /*02cc*/ 	.word	0x000000ff
        /*02d0*/ 	.word	0x000000c8
        /*02d4*/ 	.short	0x0100
        /*02d6*/ 	.byte	0x05
	.zero		1


	//   ....[26]....
        /*02d8*/ 	.word	0x00000ba0
        /*02dc*/ 	.word	0x000000ff
        /*02e0*/ 	.word	0x000000d0
        /*02e4*/ 	.short	0x0100
        /*02e6*/ 	.byte	0x07
	.zero		1


	//   ....[27]....
        /*02e8*/ 	.word	0x00000bb0
        /*02ec*/ 	.word	0x000000ff
        /*02f0*/ 	.word	0x000000f0
        /*02f4*/ 	.short	0x0100
        /*02f6*/ 	.byte	0x07
	.zero		1


	//   ....[28]....
        /*02f8*/ 	.word	0x00000bc0
        /*02fc*/ 	.word	0x000000ff
        /*0300*/ 	.word	0x000000d8
        /*0304*/ 	.short	0x0100
        /*0306*/ 	.byte	0x07
	.zero		1


	//   ....[29]....
        /*0308*/ 	.word	0x00000bd0
        /*030c*/ 	.word	0x000000ff
        /*0310*/ 	.word	0x000000f8
        /*0314*/ 	.short	0x0100
        /*0316*/ 	.byte	0x07
	.zero		1


	//   ....[30]....
        /*0318*/ 	.word	0x00000be0
        /*031c*/ 	.word	0x000000ff
        /*0320*/ 	.word	0x000000e0
        /*0324*/ 	.short	0x0100
        /*0326*/ 	.byte	0x07
	.zero		1


	//   ....[31]....
        /*0328*/ 	.word	0x00000bf0
        /*032c*/ 	.word	0x000000ff
        /*0330*/ 	.word	0x00000100
        /*0334*/ 	.short	0x0100
        /*0336*/ 	.byte	0x07
	.zero		1


	//   ....[32]....
        /*0338*/ 	.word	0x00000c00
        /*033c*/ 	.word	0x000000ff
        /*0340*/ 	.word	0x000000e8
        /*0344*/ 	.short	0x0100
        /*0346*/ 	.byte	0x07
	.zero		1


	//   ....[33]....
        /*0348*/ 	.word	0x00000c10
        /*034c*/ 	.word	0x000000ff
        /*0350*/ 	.word	0x00000108
        /*0354*/ 	.short	0x0100
        /*0356*/ 	.byte	0x07
	.zero		1


	//   ....[34]....
        /*0358*/ 	.word	0x00000d00
        /*035c*/ 	.word	0x000000ff
        /*0360*/ 	.word	0x00000110
        /*0364*/ 	.short	0x0100
        /*0366*/ 	.byte	0x05
	.zero		1


	//   ....[35]....
        /*0368*/ 	.word	0x00000d10
        /*036c*/ 	.word	0x000000ff
        /*0370*/ 	.word	0x00000120
        /*0374*/ 	.short	0x0100
        /*0376*/ 	.byte	0x05
	.zero		1


	//   ....[36]....
        /*0378*/ 	.word	0x00000d20
        /*037c*/ 	.word	0x000000ff
        /*0380*/ 	.word	0x00000118
        /*0384*/ 	.short	0x0100
        /*0386*/ 	.byte	0x05
	.zero		1


	//   ....[37]....
        /*0388*/ 	.word	0x00000d30
        /*038c*/ 	.word	0x000000ff
        /*0390*/ 	.word	0x00000128
        /*0394*/ 	.short	0x0100
        /*0396*/ 	.byte	0x05
	.zero		1


	//   ....[38]....
        /*0398*/ 	.word	0x00001610
        /*039c*/ 	.word	0x00000003
        /*03a0*/ 	.word	0x00000120
        /*03a4*/ 	.short	0x010a
        /*03a6*/ 	.byte	0xff
	.zero		1


	//   ....[39]....
        /*03a8*/ 	.word	0x00001640
        /*03ac*/ 	.word	0x00000003
        /*03b0*/ 	.word	0x00000110
        /*03b4*/ 	.short	0x0101
        /*03b6*/ 	.byte	0xff
	.zero		1


	//   ....[40]....
        /*03b8*/ 	.word	0x00001710
        /*03bc*/ 	.word	0x000000ff
        /*03c0*/ 	.word	0x00000030
        /*03c4*/ 	.short	0x010a
        /*03c6*/ 	.byte	0x08
	.zero		1


	//   ....[41]....
        /*03c8*/ 	.word	0x000017e0
        /*03cc*/ 	.word	0x000000ff
        /*03d0*/ 	.word	0x00000030
        /*03d4*/ 	.short	0x010a
        /*03d6*/ 	.byte	0x29
	.zero		1


	//   ....[42]....
        /*03d8*/ 	.word	0x00001940
        /*03dc*/ 	.word	0x000000ff
        /*03e0*/ 	.word	0x00000030
        /*03e4*/ 	.short	0x010a
        /*03e6*/ 	.byte	0x08
	.zero		1


	//   ....[43]....
        /*03e8*/ 	.word	0x00001b20
        /*03ec*/ 	.word	0x000000ff
        /*03f0*/ 	.word	0x000000a8
        /*03f4*/ 	.short	0x0101
        /*03f6*/ 	.byte	0x04
	.zero		1


	//   ....[44]....
        /*03f8*/ 	.word	0x00001b40
        /*03fc*/ 	.word	0x000000ff
        /*0400*/ 	.word	0x00000030
        /*0404*/ 	.short	0x010a
        /*0406*/ 	.byte	0x08
	.zero		1


	//   ....[45]....
        /*0408*/ 	.word	0x00001bf0
        /*040c*/ 	.word	0x000000ff
        /*0410*/ 	.word	0x00000030
        /*0414*/ 	.short	0x010a
        /*0416*/ 	.byte	0x29
	.zero		1


	//   ....[46]....
        /*0418*/ 	.word	0x00001d50
        /*041c*/ 	.word	0x000000ff
        /*0420*/ 	.word	0x00000030
        /*0424*/ 	.short	0x010a
        /*0426*/ 	.byte	0x08
	.zero		1


	//   ....[47]....
        /*0428*/ 	.word	0x00001f40
        /*042c*/ 	.word	0x00000002
        /*0430*/ 	.word	0x000000b0
        /*0434*/ 	.short	0x010a
        /*0436*/ 	.byte	0xff
	.zero		1


	//   ....[48]....
        /*0438*/ 	.word	0x00002000
        /*043c*/ 	.word	0x00000002
        /*0440*/ 	.word	0x00000000
        /*0444*/ 	.short	0x0101
        /*0446*/ 	.byte	0xff
	.zero		1


	//   ....[49]....
        /*0448*/ 	.word	0x00002560
        /*044c*/ 	.word	0x000000ff
        /*0450*/ 	.word	0x00000000
        /*0454*/ 	.short	0x010a
        /*0456*/ 	.byte	0x05
	.zero		1


	//   ....[50]....
        /*0458*/ 	.word	0x000025f0
        /*045c*/ 	.word	0x000000ff
        /*0460*/ 	.word	0x00000000
        /*0464*/ 	.short	0x010a
        /*0466*/ 	.byte	0x05
	.zero		1


	//   ....[51]....
        /*0468*/ 	.word	0x00002680
        /*046c*/ 	.word	0x000000ff
        /*0470*/ 	.word	0x00000000
        /*0474*/ 	.short	0x010a
        /*0476*/ 	.byte	0x05
	.zero		1


	//   ....[52]....
        /*0478*/ 	.word	0x00002710
        /*047c*/ 	.word	0x000000ff
        /*0480*/ 	.word	0x00000000
        /*0484*/ 	.short	0x010a
        /*0486*/ 	.byte	0x05
	.zero		1


	//   ....[53]....
        /*0488*/ 	.word	0x000027a0
        /*048c*/ 	.word	0x000000ff
        /*0490*/ 	.word	0x00000000
        /*0494*/ 	.short	0x010a
        /*0496*/ 	.byte	0x05
	.zero		1


	//   ....[54]....
        /*0498*/ 	.word	0x00002840
        /*049c*/ 	.word	0x00000000
        /*04a0*/ 	.word	0x00000000
        /*04a4*/ 	.short	0x010a
        /*04a6*/ 	.byte	0xff
	.zero		1


	//   ....[55]....
        /*04a8*/ 	.word	0x00002960
        /*04ac*/ 	.word	0x00000000
        /*04b0*/ 	.word	0x00000110
        /*04b4*/ 	.short	0x010a
        /*04b6*/ 	.byte	0xff
	.zero		1


	//   ....[56]....
        /*04b8*/ 	.word	0x000029c0
        /*04bc*/ 	.word	0x00000004
        /*04c0*/ 	.word	0x00000000
        /*04c4*/ 	.short	0x0101
        /*04c6*/ 	.byte	0xff
	.zero		1


	//   ....[57]....
        /*04c8*/ 	.word	0x000029e0
        /*04cc*/ 	.word	0x000000ff
        /*04d0*/ 	.word	0x000000c0
        /*04d4*/ 	.short	0x010a
        /*04d6*/ 	.byte	0x05
	.zero		1


	//   ....[58]....
        /*04d8*/ 	.word	0x00002b00
        /*04dc*/ 	.word	0x00000000
        /*04e0*/ 	.word	0x000000b0
        /*04e4*/ 	.short	0x010a
        /*04e6*/ 	.byte	0xff
	.zero		1


	//   ....[59]....
        /*04e8*/ 	.word	0x00002c10
        /*04ec*/ 	.word	0x00000000
        /*04f0*/ 	.word	0x00000000
        /*04f4*/ 	.short	0x0101
        /*04f6*/ 	.byte	0xff
	.zero		1


	//   ....[60]....
        /*04f8*/ 	.word	0x00002ca0
        /*04fc*/ 	.word	0x000000ff
        /*0500*/ 	.word	0x000000c0
        /*0504*/ 	.short	0x0106
        /*0506*/ 	.byte	0x05
	.zero		1


	//   ....[61]....
        /*0508*/ 	.word	0x00002cc0
        /*050c*/ 	.word	0x000000ff
        /*0510*/ 	.word	0x000000c0
        /*0514*/ 	.short	0x010a
        /*0516*/ 	.byte	0x05
	.zero		1


	//   ....[62]....
        /*0518*/ 	.word	0x00002d50
        /*051c*/ 	.word	0x000000ff
        /*0520*/ 	.word	0x000000c0
        /*0524*/ 	.short	0x0106
        /*0526*/ 	.byte	0x04
	.zero		1


	//   ....[63]....
        /*0528*/ 	.word	0x00002d90
        /*052c*/ 	.word	0x00000000
        /*0530*/ 	.word	0x000000c0
        /*0534*/ 	.short	0x010a
        /*0536*/ 	.byte	0xff
	.zero		1


	//   ....[64]....
        /*0538*/ 	.word	0x000032d0
        /*053c*/ 	.word	0x00000000
        /*0540*/ 	.word	0x000000b0
        /*0544*/ 	.short	0x010a
        /*0546*/ 	.byte	0xff
	.zero		1


	//   ....[65]....
        /*0548*/ 	.word	0x000033e0
        /*054c*/ 	.word	0x00000003
        /*0550*/ 	.word	0x00000000
        /*0554*/ 	.short	0x0101
        /*0556*/ 	.byte	0xff
	.zero		1


	//   ....[66]....
        /*0558*/ 	.word	0x000033f0
        /*055c*/ 	.word	0x000000ff
        /*0560*/ 	.word	0x00000000
        /*0564*/ 	.short	0x010a
        /*0566*/ 	.byte	0x06
	.zero		1


	//   ....[67]....
        /*0568*/ 	.word	0x00003410
        /*056c*/ 	.word	0x000000ff
        /*0570*/ 	.word	0x000000f0
        /*0574*/ 	.short	0x010a
        /*0576*/ 	.byte	0x07
	.zero		1


	//   ....[68]....
        /*0578*/ 	.word	0x000034e0
        /*057c*/ 	.word	0x000000ff
        /*0580*/ 	.word	0x00000000
        /*0584*/ 	.short	0x010a
        /*0586*/ 	.byte	0x06
	.zero		1


	//   ....[69]....
        /*0588*/ 	.word	0x00003610
        /*058c*/ 	.word	0x000000ff
        /*0590*/ 	.word	0x00000000
        /*0594*/ 	.short	0x010a
        /*0596*/ 	.byte	0x1a
	.zero		1


	//   ....[70]....
        /*0598*/ 	.word	0x000038b0
        /*059c*/ 	.word	0x000000ff
        /*05a0*/ 	.word	0x00000000
        /*05a4*/ 	.short	0x010a
        /*05a6*/ 	.byte	0x06
	.zero		1


	//   ....[71]....
        /*05a8*/ 	.word	0x00003940
        /*05ac*/ 	.word	0x000000ff
        /*05b0*/ 	.word	0x00000000
        /*05b4*/ 	.short	0x010a
        /*05b6*/ 	.byte	0x06
	.zero		1


	//   ....[72]....
        /*05b8*/ 	.word	0x000039d0
        /*05bc*/ 	.word	0x000000ff
        /*05c0*/ 	.word	0x00000000
        /*05c4*/ 	.short	0x010a
        /*05c6*/ 	.byte	0x06
	.zero		1


	//   ....[73]....
        /*05c8*/ 	.word	0x00003a60
        /*05cc*/ 	.word	0x000000ff
        /*05d0*/ 	.word	0x00000000
        /*05d4*/ 	.short	0x010a
        /*05d6*/ 	.byte	0x07
	.zero		1


	//   ....[74]....
        /*05d8*/ 	.word	0x00003ec0
        /*05dc*/ 	.word	0x00000000
        /*05e0*/ 	.word	0x000000b0
        /*05e4*/ 	.short	0x010a
        /*05e6*/ 	.byte	0xff
	.zero		1


	//   ....[75]....
        /*05e8*/ 	.word	0x00003f80
        /*05ec*/ 	.word	0x00000000
        /*05f0*/ 	.word	0x00000000
        /*05f4*/ 	.short	0x0101
        /*05f6*/ 	.byte	0xff
	.zero		1


	//   ....[76]....
        /*05f8*/ 	.word	0x000042a0
        /*05fc*/ 	.word	0x000000ff
        /*0600*/ 	.word	0x000000a8
        /*0604*/ 	.short	0x010a
        /*0606*/ 	.byte	0x07
	.zero		1


	//   ....[77]....
        /*0608*/ 	.word	0x000044a0
        /*060c*/ 	.word	0x000000ff
        /*0610*/ 	.word	0x00000080
        /*0614*/ 	.short	0x010a
        /*0616*/ 	.byte	0x07
	.zero		1


	//   ....[78]....
        /*0618*/ 	.word	0x00004610
        /*061c*/ 	.word	0x000000ff
        /*0620*/ 	.word	0x00000060
        /*0624*/ 	.short	0x010b
        /*0626*/ 	.byte	0x07
	.zero		1


	//   ....[79]....
        /*0628*/ 	.word	0x00004620
        /*062c*/ 	.word	0x000000ff
        /*0630*/ 	.word	0x00000000
        /*0634*/ 	.short	0x0101
        /*0636*/ 	.byte	0x15
	.zero		1


	//   ....[80]....
        /*0638*/ 	.word	0x00004640
        /*063c*/ 	.word	0x000000ff
        /*0640*/ 	.word	0x00000088
        /*0644*/ 	.short	0x010a
        /*0646*/ 	.byte	0x07
	.zero		1


	//   ....[81]....
        /*0648*/ 	.word	0x00004790
        /*064c*/ 	.word	0x000000ff
        /*0650*/ 	.word	0x00000068
        /*0654*/ 	.short	0x010b
        /*0656*/ 	.byte	0x07
	.zero		1


	//   ....[82]....
        /*0658*/ 	.word	0x000047a0
        /*065c*/ 	.word	0x000000ff
        /*0660*/ 	.word	0x00000000
        /*0664*/ 	.short	0x0101
        /*0666*/ 	.byte	0x0f
	.zero		1


	//   ....[83]....
        /*0668*/ 	.word	0x000047c0
        /*066c*/ 	.word	0x000000ff
        /*0670*/ 	.word	0x00000090
        /*0674*/ 	.short	0x010a
        /*0676*/ 	.byte	0x07
	.zero		1


	//   ....[84]....
        /*0678*/ 	.word	0x00004910
        /*067c*/ 	.word	0x000000ff
        /*0680*/ 	.word	0x00000070
        /*0684*/ 	.short	0x010b
        /*0686*/ 	.byte	0x07
	.zero		1


	//   ....[85]....
        /*0688*/ 	.word	0x00004920
        /*068c*/ 	.word	0x000000ff
        /*0690*/ 	.word	0x00000000
        /*0694*/ 	.short	0x0101
        /*0696*/ 	.byte	0x0e
	.zero		1


	//   ....[86]....
        /*0698*/ 	.word	0x00004940
        /*069c*/ 	.word	0x000000ff
        /*06a0*/ 	.word	0x00000098
        /*06a4*/ 	.short	0x010a
        /*06a6*/ 	.byte	0x07
	.zero		1


	//   ....[87]....
        /*06a8*/ 	.word	0x00004aa0
        /*06ac*/ 	.word	0x000000ff
        /*06b0*/ 	.word	0x00000078
        /*06b4*/ 	.short	0x010b
        /*06b6*/ 	.byte	0x07
	.zero		1


	//   ....[88]....
        /*06b8*/ 	.word	0x00004ab0
        /*06bc*/ 	.word	0x000000ff
        /*06c0*/ 	.word	0x00000000
        /*06c4*/ 	.short	0x0101
        /*06c6*/ 	.byte	0x0d
	.zero		1


	//   ....[89]....
        /*06c8*/ 	.word	0x00004ad0
        /*06cc*/ 	.word	0x000000ff
        /*06d0*/ 	.word	0x00000080
        /*06d4*/ 	.short	0x010a
        /*06d6*/ 	.byte	0x07
	.zero		1


	//   ....[90]....
        /*06d8*/ 	.word	0x00004c20
        /*06dc*/ 	.word	0x000000ff
        /*06e0*/ 	.word	0x00000060
        /*06e4*/ 	.short	0x010b
        /*06e6*/ 	.byte	0x07
	.zero		1


	//   ....[91]....
        /*06e8*/ 	.word	0x00004c30
        /*06ec*/ 	.word	0x000000ff
        /*06f0*/ 	.word	0x00000000
        /*06f4*/ 	.short	0x0101
        /*06f6*/ 	.byte	0x15
	.zero		1


	//   ....[92]....
        /*06f8*/ 	.word	0x00004c50
        /*06fc*/ 	.word	0x000000ff
        /*0700*/ 	.word	0x00000088
        /*0704*/ 	.short	0x010a
        /*0706*/ 	.byte	0x07
	.zero		1


	//   ....[93]....
        /*0708*/ 	.word	0x00004db0
        /*070c*/ 	.word	0x000000ff
        /*0710*/ 	.word	0x00000068
        /*0714*/ 	.short	0x010b
        /*0716*/ 	.byte	0x07
	.zero		1


	//   ....[94]....
        /*0718*/ 	.word	0x00004dc0
        /*071c*/ 	.word	0x000000ff
        /*0720*/ 	.word	0x00000000
        /*0724*/ 	.short	0x0101
        /*0726*/ 	.byte	0x0f
	.zero		1


	//   ....[95]....
        /*0728*/ 	.word	0x00004dd0
        /*072c*/ 	.word	0x000000ff
        /*0730*/ 	.word	0x00000090
        /*0734*/ 	.short	0x010a
        /*0736*/ 	.byte	0x07
	.zero		1


	//   ....[96]....
        /*0738*/ 	.word	0x00004f70
        /*073c*/ 	.word	0x000000ff
        /*0740*/ 	.word	0x00000070
        /*0744*/ 	.short	0x010b
        /*0746*/ 	.byte	0x07
	.zero		1


	//   ....[97]....
        /*0748*/ 	.word	0x00004fe0
        /*074c*/ 	.word	0x000000ff
        /*0750*/ 	.word	0x00000000
        /*0754*/ 	.short	0x0101
        /*0756*/ 	.byte	0x0e
	.zero		1


	//   ....[98]....
        /*0758*/ 	.word	0x00005010
        /*075c*/ 	.word	0x000000ff
        /*0760*/ 	.word	0x00000098
        /*0764*/ 	.short	0x010a
        /*0766*/ 	.byte	0x07
	.zero		1


	//   ....[99]....
        /*0768*/ 	.word	0x00005210
        /*076c*/ 	.word	0x000000ff
        /*0770*/ 	.word	0x00000078
        /*0774*/ 	.short	0x010b
        /*0776*/ 	.byte	0x07
	.zero		1


	//   ....[100]....
        /*0778*/ 	.word	0x00005230
        /*077c*/ 	.word	0x000000ff
        /*0780*/ 	.word	0x00000000
        /*0784*/ 	.short	0x0101
        /*0786*/ 	.byte	0x0d
	.zero		1


	//   ....[101]....
        /*0788*/ 	.word	0x00005250
        /*078c*/ 	.word	0x000000ff
        /*0790*/ 	.word	0x00000080
        /*0794*/ 	.short	0x010a
        /*0796*/ 	.byte	0x07
	.zero		1


	//   ....[102]....
        /*0798*/ 	.word	0x00005270
        /*079c*/ 	.word	0x000000ff
        /*07a0*/ 	.word	0x00000088
        /*07a4*/ 	.short	0x010a
        /*07a6*/ 	.byte	0x07
	.zero		1


	//   ....[103]....
        /*07a8*/ 	.word	0x00005290
        /*07ac*/ 	.word	0x000000ff
        /*07b0*/ 	.word	0x00000090
        /*07b4*/ 	.short	0x010a
        /*07b6*/ 	.byte	0x07
	.zero		1


	//   ....[104]....
        /*07b8*/ 	.word	0x000052e0
        /*07bc*/ 	.word	0x00000002
        /*07c0*/ 	.word	0x00000098
        /*07c4*/ 	.short	0x010a
        /*07c6*/ 	.byte	0xff
	.zero		1


	//   ....[105]....
        /*07c8*/ 	.word	0x00005600
        /*07cc*/ 	.word	0x00000000
        /*07d0*/ 	.word	0x000000b0
        /*07d4*/ 	.short	0x010a
        /*07d6*/ 	.byte	0xff
	.zero		1


	//   ....[106]....
        /*07d8*/ 	.word	0x00005710
        /*07dc*/ 	.word	0x00000000
        /*07e0*/ 	.word	0x00000000
        /*07e4*/ 	.short	0x0101
        /*07e6*/ 	.byte	0xff
	.zero		1


	//   ....[107]....
        /*07e8*/ 	.word	0x00006160
        /*07ec*/ 	.word	0x000000ff
        /*07f0*/ 	.word	0x00000060
        /*07f4*/ 	.short	0x010a
        /*07f6*/ 	.byte	0x24
	.zero		1


	//   ....[108]....
        /*07f8*/ 	.word	0x00006190
        /*07fc*/ 	.word	0x00000057
        /*0800*/ 	.word	0x000000d0
        /*0804*/ 	.short	0x010a
        /*0806*/ 	.byte	0xff
	.zero		1


	//   ....[109]....
        /*0808*/ 	.word	0x00006280
        /*080c*/ 	.word	0x000000ff
        /*0810*/ 	.word	0x00000060
        /*0814*/ 	.short	0x010a
        /*0816*/ 	.byte	0x24
	.zero		1


	//   ....[110]....
        /*0818*/ 	.word	0x00006370
        /*081c*/ 	.word	0x00000057
        /*0820*/ 	.word	0x000000d0
        /*0824*/ 	.short	0x010a
        /*0826*/ 	.byte	0xff
	.zero		1


	//   ....[111]....
        /*0828*/ 	.word	0x00006b40
        /*082c*/ 	.word	0x00000000
        /*0830*/ 	.word	0x00000000
        /*0834*/ 	.short	0x0101
        /*0836*/ 	.byte	0xff
	.zero		1


	//   ....[112]....
        /*0838*/ 	.word	0x00006b50
        /*083c*/ 	.word	0x00000003
        /*0840*/ 	.word	0x00000060
        /*0844*/ 	.short	0x010a
        /*0846*/ 	.byte	0xff
	.zero		1


	//   ....[113]....
        /*0848*/ 	.word	0x00006c30
        /*084c*/ 	.word	0x00000003
        /*0850*/ 	.word	0x00000060
        /*0854*/ 	.short	0x010a
        /*0856*/ 	.byte	0xff
	.zero		1


	//   ....[114]....
        /*0858*/ 	.word	0x00007490
        /*085c*/ 	.word	0x0000005a
        /*0860*/ 	.word	0x00000000
        /*0864*/ 	.short	0x0101
        /*0866*/ 	.byte	0xff
	.zero		1


	//   ....[115]....
        /*0868*/ 	.word	0x000074b0
        /*086c*/ 	.word	0x0000005b
        /*0870*/ 	.word	0x00000060
        /*0874*/ 	.short	0x010a
        /*0876*/ 	.byte	0xff
	.zero		1


	//   ....[116]....
        /*0878*/ 	.word	0x00007580
        /*087c*/ 	.word	0x0000005b
        /*0880*/ 	.word	0x00000060
        /*0884*/ 	.short	0x010a
        /*0886*/ 	.byte	0xff
	.zero		1


	//   ....[117]....
        /*0888*/ 	.word	0x00007de0
        /*088c*/ 	.word	0x0000005a
        /*0890*/ 	.word	0x00000000
        /*0894*/ 	.short	0x0101
        /*0896*/ 	.byte	0xff
	.zero		1


	//   ....[118]....
        /*0898*/ 	.word	0x00007e00
        /*089c*/ 	.word	0x0000005b
        /*08a0*/ 	.word	0x00000060
        /*08a4*/ 	.short	0x010a
        /*08a6*/ 	.byte	0xff
	.zero		1


	//   ....[119]....
        /*08a8*/ 	.word	0x00007ee0
        /*08ac*/ 	.word	0x0000005b
        /*08b0*/ 	.word	0x00000060
        /*08b4*/ 	.short	0x010a
        /*08b6*/ 	.byte	0xff
	.zero		1


	//   ....[120]....
        /*08b8*/ 	.word	0x00008780
        /*08bc*/ 	.word	0x0000005b
        /*08c0*/ 	.word	0x00000000
        /*08c4*/ 	.short	0x0101
        /*08c6*/ 	.byte	0xff
	.zero		1


	//   ....[121]....
        /*08c8*/ 	.word	0x000087a0
        /*08cc*/ 	.word	0x0000005c
        /*08d0*/ 	.word	0x00000060
        /*08d4*/ 	.short	0x010a
        /*08d6*/ 	.byte	0xff
	.zero		1


	//   ....[122]....
        /*08d8*/ 	.word	0x00008870
        /*08dc*/ 	.word	0x0000005c
        /*08e0*/ 	.word	0x00000060
        /*08e4*/ 	.short	0x010a
        /*08e6*/ 	.byte	0xff
	.zero		1


	//   ....[123]....
        /*08e8*/ 	.word	0x00009150
        /*08ec*/ 	.word	0x0000005b
        /*08f0*/ 	.word	0x00000000
        /*08f4*/ 	.short	0x0101
        /*08f6*/ 	.byte	0xff
	.zero		1


	//   ....[124]....
        /*08f8*/ 	.word	0x00009170
        /*08fc*/ 	.word	0x0000005c
        /*0900*/ 	.word	0x00000060
        /*0904*/ 	.short	0x010a
        /*0906*/ 	.byte	0xff
	.zero		1


	//   ....[125]....
        /*0908*/ 	.word	0x00009240
        /*090c*/ 	.word	0x0000005c
        /*0910*/ 	.word	0x00000060
        /*0914*/ 	.short	0x010a
        /*0916*/ 	.byte	0xff
	.zero		1


	//   ....[126]....
        /*0918*/ 	.word	0x00009af0
        /*091c*/ 	.word	0x0000005b
        /*0920*/ 	.word	0x00000000
        /*0924*/ 	.short	0x0101
        /*0926*/ 	.byte	0xff
	.zero		1


	//   ....[127]....
        /*0928*/ 	.word	0x00009b10
        /*092c*/ 	.word	0x0000005c
        /*0930*/ 	.word	0x00000060
        /*0934*/ 	.short	0x010a
        /*0936*/ 	.byte	0xff
	.zero		1


	//   ....[128]....
        /*0938*/ 	.word	0x00009be0
        /*093c*/ 	.word	0x0000005c
        /*0940*/ 	.word	0x00000060
        /*0944*/ 	.short	0x010a
        /*0946*/ 	.byte	0xff
	.zero		1


	//   ....[129]....
        /*0948*/ 	.word	0x0000a490
        /*094c*/ 	.word	0x0000005b
        /*0950*/ 	.word	0x00000000
        /*0954*/ 	.short	0x0101
        /*0956*/ 	.byte	0xff
	.zero		1


	//   ....[130]....
        /*0958*/ 	.word	0x0000a4b0
        /*095c*/ 	.word	0x0000005c
        /*0960*/ 	.word	0x00000060
        /*0964*/ 	.short	0x010a
        /*0966*/ 	.byte	0xff
	.zero		1


	//   ....[131]....
        /*0968*/ 	.word	0x0000a580
        /*096c*/ 	.word	0x0000005c
        /*0970*/ 	.word	0x00000060
        /*0974*/ 	.short	0x010a
        /*0976*/ 	.byte	0xff
	.zero		1


	//   ....[132]....
        /*0978*/ 	.word	0x0000a8c0
        /*097c*/ 	.word	0x000000ff
        /*0980*/ 	.word	0x00000000
        /*0984*/ 	.short	0x0101
        /*0986*/ 	.byte	0x05
	.zero		1


	//   ....[133]....
        /*0988*/ 	.word	0x0000ae40
        /*098c*/ 	.word	0x00000002
        /*0990*/ 	.word	0x00000000
        /*0994*/ 	.short	0x0101
        /*0996*/ 	.byte	0xff
	.zero		1


	//   ....[134]....
        /*0998*/ 	.word	0x0000b0b0
        /*099c*/ 	.word	0x000000ff
        /*09a0*/ 	.word	0x00000000
        /*09a4*/ 	.short	0x0101
        /*09a6*/ 	.byte	0x04
	.zero		1


	//   ....[135]....
        /*09a8*/ 	.word	0x0000b0d0
        /*09ac*/ 	.word	0x00000003
        /*09b0*/ 	.word	0x00000120
        /*09b4*/ 	.short	0x010a
        /*09b6*/ 	.byte	0xff
	.zero		1


	//   ....[136]....
        /*09b8*/ 	.word	0x0000b130
        /*09bc*/ 	.word	0x00000002
        /*09c0*/ 	.word	0x00000030
        /*09c4*/ 	.short	0x010a
        /*09c6*/ 	.byte	0xff
	.zero		1


	//   ....[137]....
        /*09c8*/ 	.word	0x0000b190
        /*09cc*/ 	.word	0x00000002
        /*09d0*/ 	.word	0x00000030
        /*09d4*/ 	.short	0x010a
        /*09d6*/ 	.byte	0xff
	.zero		1


	//   ....[138]....
        /*09d8*/ 	.word	0x0000b1e0
        /*09dc*/ 	.word	0x00000002
        /*09e0*/ 	.word	0x000000b0
        /*09e4*/ 	.short	0x010a
        /*09e6*/ 	.byte	0xff
	.zero		1


	//   ....[139]....
        /*09e8*/ 	.word	0x0000b240
        /*09ec*/ 	.word	0x00000000
        /*09f0*/ 	.word	0x00000000
        /*09f4*/ 	.short	0x010a
        /*09f6*/ 	.byte	0xff
	.zero		1


	//   ....[140]....
        /*09f8*/ 	.word	0x0000b2a0
        /*09fc*/ 	.word	0x00000000
        /*0a00*/ 	.word	0x00000000
        /*0a04*/ 	.short	0x010a
        /*0a06*/ 	.byte	0xff
	.zero		1


	//   ....[141]....
        /*0a08*/ 	.word	0x0000b300
        /*0a0c*/ 	.word	0x00000000
        /*0a10*/ 	.word	0x00000000
        /*0a14*/ 	.short	0x010a
        /*0a16*/ 	.byte	0xff
	.zero		1


	//   ....[142]....
        /*0a18*/ 	.word	0x0000b360
        /*0a1c*/ 	.word	0x00000000
        /*0a20*/ 	.word	0x00000000
        /*0a24*/ 	.short	0x010a
        /*0a26*/ 	.byte	0xff
	.zero		1


	//   ....[143]....
        /*0a28*/ 	.word	0x0000b3c0
        /*0a2c*/ 	.word	0x00000000
        /*0a30*/ 	.word	0x00000000
        /*0a34*/ 	.short	0x010a
        /*0a36*/ 	.byte	0xff
	.zero		1


	//   ....[144]....
        /*0a38*/ 	.word	0x0000b410
        /*0a3c*/ 	.word	0x00000000
        /*0a40*/ 	.word	0x00000110
        /*0a44*/ 	.short	0x010a
        /*0a46*/ 	.byte	0xff
	.zero		1


	//   ....[145]....
        /*0a48*/ 	.word	0x0000b470
        /*0a4c*/ 	.word	0x00000000
        /*0a50*/ 	.word	0x000000c0
        /*0a54*/ 	.short	0x010a
        /*0a56*/ 	.byte	0xff
	.zero		1


	//   ....[146]....
        /*0a58*/ 	.word	0x0000b4c0
        /*0a5c*/ 	.word	0x00000000
        /*0a60*/ 	.word	0x000000b0
        /*0a64*/ 	.short	0x010a
        /*0a66*/ 	.byte	0xff
	.zero		1


	//   ....[147]....
        /*0a68*/ 	.word	0x0000b520
        /*0a6c*/ 	.word	0x00000000
        /*0a70*/ 	.word	0x000000c0
        /*0a74*/ 	.short	0x010a
        /*0a76*/ 	.byte	0xff
	.zero		1


	//   ....[148]....
        /*0a78*/ 	.word	0x0000b570
        /*0a7c*/ 	.word	0x00000000
        /*0a80*/ 	.word	0x000000b0
        /*0a84*/ 	.short	0x010a
        /*0a86*/ 	.byte	0xff
	.zero		1


	//   ....[149]....
        /*0a88*/ 	.word	0x0000b5d0
        /*0a8c*/ 	.word	0x00000003
        /*0a90*/ 	.word	0x000000f0
        /*0a94*/ 	.short	0x010a
        /*0a96*/ 	.byte	0xff
	.zero		1


	//   ....[150]....
        /*0a98*/ 	.word	0x0000b630
        /*0a9c*/ 	.word	0x00000000
        /*0aa0*/ 	.word	0x00000000
        /*0aa4*/ 	.short	0x010a
        /*0aa6*/ 	.byte	0xff
	.zero		1


	//   ....[151]....
        /*0aa8*/ 	.word	0x0000b690
        /*0aac*/ 	.word	0x00000000
        /*0ab0*/ 	.word	0x00000000
        /*0ab4*/ 	.short	0x010a
        /*0ab6*/ 	.byte	0xff
	.zero		1


	//   ....[152]....
        /*0ab8*/ 	.word	0x0000b6f0
        /*0abc*/ 	.word	0x00000000
        /*0ac0*/ 	.word	0x00000000
        /*0ac4*/ 	.short	0x010a
        /*0ac6*/ 	.byte	0xff
	.zero		1


	//   ....[153]....
        /*0ac8*/ 	.word	0x0000b750
        /*0acc*/ 	.word	0x00000000
        /*0ad0*/ 	.word	0x00000000
        /*0ad4*/ 	.short	0x010a
        /*0ad6*/ 	.byte	0xff
	.zero		1


	//   ....[154]....
        /*0ad8*/ 	.word	0x0000b7b0
        /*0adc*/ 	.word	0x00000000
        /*0ae0*/ 	.word	0x00000000
        /*0ae4*/ 	.short	0x010a
        /*0ae6*/ 	.byte	0xff
	.zero		1


	//   ....[155]....
        /*0ae8*/ 	.word	0x0000b800
        /*0aec*/ 	.word	0x00000000
        /*0af0*/ 	.word	0x000000b0
        /*0af4*/ 	.short	0x010a
        /*0af6*/ 	.byte	0xff
	.zero		1


	//   ....[156]....
        /*0af8*/ 	.word	0x0000b860
        /*0afc*/ 	.word	0x00000000
        /*0b00*/ 	.word	0x000000a8
        /*0b04*/ 	.short	0x010a
        /*0b06*/ 	.byte	0xff
	.zero		1


	//   ....[157]....
        /*0b08*/ 	.word	0x0000b8c0
        /*0b0c*/ 	.word	0x00000003
        /*0b10*/ 	.word	0x00000080
        /*0b14*/ 	.short	0x010a
        /*0b16*/ 	.byte	0xff
	.zero		1


	//   ....[158]....
        /*0b18*/ 	.word	0x0000b920
        /*0b1c*/ 	.word	0x00000003
        /*0b20*/ 	.word	0x00000088
        /*0b24*/ 	.short	0x010a
        /*0b26*/ 	.byte	0xff
	.zero		1


	//   ....[159]....
        /*0b28*/ 	.word	0x0000b980
        /*0b2c*/ 	.word	0x00000003
        /*0b30*/ 	.word	0x00000090
        /*0b34*/ 	.short	0x010a
        /*0b36*/ 	.byte	0xff
	.zero		1


	//   ....[160]....
        /*0b38*/ 	.word	0x0000b9e0
        /*0b3c*/ 	.word	0x00000003
        /*0b40*/ 	.word	0x00000098
        /*0b44*/ 	.short	0x010a
        /*0b46*/ 	.byte	0xff
	.zero		1


	//   ....[161]....
        /*0b48*/ 	.word	0x0000ba40
        /*0b4c*/ 	.word	0x00000003
        /*0b50*/ 	.word	0x00000080
        /*0b54*/ 	.short	0x010a
        /*0b56*/ 	.byte	0xff
	.zero		1


	//   ....[162]....
        /*0b58*/ 	.word	0x0000baa0
        /*0b5c*/ 	.word	0x00000003
        /*0b60*/ 	.word	0x00000088
        /*0b64*/ 	.short	0x010a
        /*0b66*/ 	.byte	0xff
	.zero		1


	//   ....[163]....
        /*0b68*/ 	.word	0x0000bb00
        /*0b6c*/ 	.word	0x00000003
        /*0b70*/ 	.word	0x00000090
        /*0b74*/ 	.short	0x010a
        /*0b76*/ 	.byte	0xff
	.zero		1


	//   ....[164]....
        /*0b78*/ 	.word	0x0000bb60
        /*0b7c*/ 	.word	0x00000003
        /*0b80*/ 	.word	0x00000098
        /*0b84*/ 	.short	0x010a
        /*0b86*/ 	.byte	0xff
	.zero		1


	//   ....[165]....
        /*0b88*/ 	.word	0x0000bbc0
        /*0b8c*/ 	.word	0x00000003
        /*0b90*/ 	.word	0x00000080
        /*0b94*/ 	.short	0x010a
        /*0b96*/ 	.byte	0xff
	.zero		1


	//   ....[166]....
        /*0b98*/ 	.word	0x0000bc20
        /*0b9c*/ 	.word	0x00000003
        /*0ba0*/ 	.word	0x00000088
        /*0ba4*/ 	.short	0x010a
        /*0ba6*/ 	.byte	0xff
	.zero		1


	//   ....[167]....
        /*0ba8*/ 	.word	0x0000bc80
        /*0bac*/ 	.word	0x00000003
        /*0bb0*/ 	.word	0x00000090
        /*0bb4*/ 	.short	0x010a
        /*0bb6*/ 	.byte	0xff
	.zero		1


	//   ....[168]....
        /*0bb8*/ 	.word	0x0000bcd0
        /*0bbc*/ 	.word	0x00000000
        /*0bc0*/ 	.word	0x000000b0
        /*0bc4*/ 	.short	0x010a
        /*0bc6*/ 	.byte	0xff
	.zero		1


	//   ....[169]....
        /*0bc8*/ 	.word	0x0000bd30
        /*0bcc*/ 	.word	0x00000002
        /*0bd0*/ 	.word	0x00000060
        /*0bd4*/ 	.short	0x010a
        /*0bd6*/ 	.byte	0xff
	.zero		1


	//   ....[170]....
        /*0bd8*/ 	.word	0x0000bd80
        /*0bdc*/ 	.word	0x00000057
        /*0be0*/ 	.word	0x000000d0
        /*0be4*/ 	.short	0x010a
        /*0be6*/ 	.byte	0xff
	.zero		1


	//   ....[171]....
        /*0be8*/ 	.word	0x0000bdd0
        /*0bec*/ 	.word	0x00000003
        /*0bf0*/ 	.word	0x00000060
        /*0bf4*/ 	.short	0x010a
        /*0bf6*/ 	.byte	0xff
	.zero		1


	//   ....[172]....
        /*0bf8*/ 	.word	0x0000be20
        /*0bfc*/ 	.word	0x0000005b
        /*0c00*/ 	.word	0x00000060
        /*0c04*/ 	.short	0x010a
        /*0c06*/ 	.byte	0xff
	.zero		1


	//   ....[173]....
        /*0c08*/ 	.word	0x0000be70
        /*0c0c*/ 	.word	0x0000005b
        /*0c10*/ 	.word	0x00000060
        /*0c14*/ 	.short	0x010a
        /*0c16*/ 	.byte	0xff
	.zero		1


	//   ....[174]....
        /*0c18*/ 	.word	0x0000bec0
        /*0c1c*/ 	.word	0x0000005c
        /*0c20*/ 	.word	0x00000060
        /*0c24*/ 	.short	0x010a
        /*0c26*/ 	.byte	0xff
	.zero		1


	//   ....[175]....
        /*0c28*/ 	.word	0x0000bf10
        /*0c2c*/ 	.word	0x0000005c
        /*0c30*/ 	.word	0x00000060
        /*0c34*/ 	.short	0x010a
        /*0c36*/ 	.byte	0xff
	.zero		1


	//   ....[176]....
        /*0c38*/ 	.word	0x0000bf60
        /*0c3c*/ 	.word	0x0000005c
        /*0c40*/ 	.word	0x00000060
        /*0c44*/ 	.short	0x010a
        /*0c46*/ 	.byte	0xff
	.zero		1


	//   ....[177]....
        /*0c48*/ 	.word	0x0000bfb0
        /*0c4c*/ 	.word	0x0000005c
        /*0c50*/ 	.word	0x00000060
        /*0c54*/ 	.short	0x010a
        /*0c56*/ 	.byte	0xff
	.zero		1


	//----- nvinfo : EIATTR_NUM_MBARRIERS
	.align		4
.L_47:
        /*0c58*/ 	.byte	0x03, 0x38
        /*0c5a*/ 	.short	0x0026


	//----- nvinfo : EIATTR_EXIT_INSTR_OFFSETS
	.align		4
        /*0c5c*/ 	.byte	0x04, 0x1c
        /*0c5e*/ 	.short	(.L_49 - .L_48)


	//   ....[0]....
.L_48:
        /*0c60*/ 	.word	0x00002870


	//   ....[1]....
        /*0c64*/ 	.word	0x00002d60


	//   ....[2]....
        /*0c68*/ 	.word	0x00002dc0


	//   ....[3]....
        /*0c6c*/ 	.word	0x00003cc0


	//   ....[4]....
        /*0c70*/ 	.word	0x00005310


	//   ....[5]....
        /*0c74*/ 	.word	0x00005350


	//   ....[6]....
        /*0c78*/ 	.word	0x0000afa0


	//   ....[7]....
        /*0c7c*/ 	.word	0x0000b020


	//   ....[8]....
        /*0c80*/ 	.word	0x0000b050


	//   ....[9]....
        /*0c84*/ 	.word	0x0000b0c0


	//----- nvinfo : EIATTR_MAX_THREADS
	.align		4
.L_49:
        /*0c88*/ 	.byte	0x04, 0x05
        /*0c8a*/ 	.short	(.L_51 - .L_50)
.L_50:
        /*0c8c*/ 	.word	0x00000100
        /*0c90*/ 	.word	0x00000001
        /*0c94*/ 	.word	0x00000001


	//----- nvinfo : EIATTR_CRS_STACK_SIZE
	.align		4
.L_51:
        /*0c98*/ 	.byte	0x04, 0x1e
        /*0c9a*/ 	.short	(.L_53 - .L_52)
.L_52:
        /*0c9c*/ 	.word	0x00000000


	//----- nvinfo : EIATTR_CBANK_PARAM_SIZE
	.align		4
.L_53:
        /*0ca0*/ 	.byte	0x03, 0x19
        /*0ca2*/ 	.short	0x0800


	//----- nvinfo : EIATTR_PARAM_CBANK
	.align		4
        /*0ca4*/ 	.byte	0x04, 0x0a
        /*0ca6*/ 	.short	(.L_55 - .L_54)
	.align		4
.L_54:
        /*0ca8*/ 	.word	index@(.nv.constant0._ZN7cutlass13device_kernelINS_4gemm6kernel13GemmUniversalIN4cute5tupleIJiiiiEEENS1_10collective13CollectiveMmaINS1_35MainloopSm100TmaUmmaWarpSpecializedILi6ELi2ELi4ENS5_IJNS4_1CILi1EEESB_SB_EEEEENS5_IJNSA_ILi128EEESE_NSA_ILi32EEEEEENS_10tfloat32_tENS5_IJlSB_lEEESH_NS5_IJSB_llEEENS4_8TiledMMAINS4_8MMA_AtomIJNS4_17SM100_MMA_TF32_SSISH_SH_fLi128ELi128ELNS4_4UMMA5MajorE0ELSO_1ELNSN_7ScaleInE0ELSP_0EEEEEENS4_6LayoutISC_NS5_IJNSA_ILi0EEEST_ST_EEEEENS5_IJNS4_10UnderscoreESW_SW_EEEEENS4_13SM90_TMA_LOADENS4_14ComposedLayoutINS4_7SwizzleILi3ELi4ELi3EEENS4_18smem_ptr_flag_bitsILi32EEENSS_INS5_IJNSA_ILi8EEESF_EEENS5_IJSF_SB_EEEEEEEvNS4_8identityESZ_NS10_INS11_ILi2ELi5ELi2EEES14_NSS_INS5_IJSF_NSA_ILi4EEEEEENS5_IJSB_SF_EEEEEEEvS1A_EENS_8epilogue10collective18CollectiveEpilogueINS1I_23Sm100TmaWarpSpecializedILi4ELi2ELi16ELb1ELb0EEEJSG_NS5_IJNSS_ISE_SB_EENSS_INSA_ILi16EEESB_EEEEESH_SI_SH_SI_NS1I_6fusion15FusionCallbacksIS1M_NS1R_17LinearCombinationISH_fSH_fLNS_15FloatRoundStyleE2EEESG_S1Q_JEEENS4_5SM1004TMEM4LOAD26SM100_TMEM_LOAD_32dp32b16xESZ_NS10_INS11_ILi2ELi4ELi3EEES14_NSS_INS5_IJS15_S1O_EEENS5_IJS1O_SB_EEEEEEENS4_39AutoVectorizingCopyWithAssumedAlignmentILi128EEENS4_14SM90_TMA_STOREES25_S27_S27_EEEvvEEEEvNT_6ParamsE)
        /*0cac*/ 	.short	0x0380
        /*0cae*/ 	.short	0x0800


	//----- nvinfo : EIATTR_SW_WAR
	.align		4
.L_55:
        /*0cb0*/ 	.byte	0x04, 0x36
        /*0cb2*/ 	.short	(.L_57 - .L_56)
.L_56:
        /*0cb4*/ 	.word	0x00000008
.L_57:


//--------------------- .nv.callgraph             --------------------------
	.section	.nv.callgraph,"",@"SHT_CUDA_CALLGRAPH"
	.align	4
	.sectionentsize	8
	.align		4
        /*0000*/ 	.word	0x00000000
	.align		4
        /*0004*/ 	.word	0xffffffff
	.align		4
        /*0008*/ 	.word	index@(_ZN7cutlass13device_kernelINS_4gemm6kernel13GemmUniversalIN4cute5tupleIJiiiiEEENS1_10collective13CollectiveMmaINS1_35MainloopSm100TmaUmmaWarpSpecializedILi6ELi2ELi4ENS5_IJNS4_1CILi1EEESB_SB_EEEEENS5_IJNSA_ILi128EEESE_NSA_ILi32EEEEEENS_10tfloat32_tENS5_IJlSB_lEEESH_NS5_IJSB_llEEENS4_8TiledMMAINS4_8MMA_AtomIJNS4_17SM100_MMA_TF32_SSISH_SH_fLi128ELi128ELNS4_4UMMA5MajorE0ELSO_1ELNSN_7ScaleInE0ELSP_0EEEEEENS4_6LayoutISC_NS5_IJNSA_ILi0EEEST_ST_EEEEENS5_IJNS4_10UnderscoreESW_SW_EEEEENS4_13SM90_TMA_LOADENS4_14ComposedLayoutINS4_7SwizzleILi3ELi4ELi3EEENS4_18smem_ptr_flag_bitsILi32EEENSS_INS5_IJNSA_ILi8EEESF_EEENS5_IJSF_SB_EEEEEEEvNS4_8identityESZ_NS10_INS11_ILi2ELi5ELi2EEES14_NSS_INS5_IJSF_NSA_ILi4EEEEEENS5_IJSB_SF_EEEEEEEvS1A_EENS_8epilogue10collective18CollectiveEpilogueINS1I_23Sm100TmaWarpSpecializedILi4ELi2ELi16ELb1ELb0EEEJSG_NS5_IJNSS_ISE_SB_EENSS_INSA_ILi16EEESB_EEEEESH_SI_SH_SI_NS1I_6fusion15FusionCallbacksIS1M_NS1R_17LinearCombinationISH_fSH_fLNS_15FloatRoundStyleE2EEESG_S1Q_JEEENS4_5SM1004TMEM4LOAD26SM100_TMEM_LOAD_32dp32b16xESZ_NS10_INS11_ILi2ELi4ELi3EEES14_NSS_INS5_IJS15_S1O_EEENS5_IJS1O_SB_EEEEEEENS4_39AutoVectorizingCopyWithAssumedAlignmentILi128EEENS4_14SM90_TMA_STOREES25_S27_S27_EEEvvEEEEvNT_6ParamsE)
	.align		4
        /*000c*/ 	.word	index@(__assertfail)
	.align		4
        /*0010*/ 	.word	0x00000000
	.align		4
        /*0014*/ 	.word	0xfffffffe
	.align		4
        /*0018*/ 	.word	0x00000000
	.align		4
        /*001c*/ 	.word	0xfffffffd
	.align		4
        /*0020*/ 	.word	0x00000000
	.align		4
        /*0024*/ 	.word	0xfffffffc


//--------------------- .nv.constant4             --------------------------
	.section	.nv.constant4,"a",@progbits
	.align	8
	.align		8
.nv.constant4:
        /*0000*/ 	.dword	__assertfail
	.align		8
        /*0008*/ 	.dword	__unnamed_1
	.align		8
        /*0010*/ 	.dword	__unnamed_2
	.align		8
        /*0018*/ 	.dword	_ZN40_INTERNAL_2cb0036f_4_k_cu_35e9dfd1_404144cuda3std3__45__cpo5beginE
	.align		8
        /*0020*/ 	.dword	_ZN40_INTERNAL_2cb0036f_4_k_cu_35e9dfd1_404144cuda3std3__45__cpo3endE
	.align		8
        /*0028*/ 	.dword	_ZN40_INTERNAL_2cb0036f_4_k_cu_35e9dfd1_404144cuda3std3__45__cpo6cbeginE
	.align		8
        /*0030*/ 	.dword	_ZN40_INTERNAL_2cb0036f_4_k_cu_35e9dfd1_404144cuda3std3__45__cpo4cendE
	.align		8
        /*0038*/ 	.dword	_ZN40_INTERNAL_2cb0036f_4_k_cu_35e9dfd1_404144cuda3std3__442_GLOBAL__N__2cb0036f_4_k_cu_35e9dfd1_404146ignoreE
	.align		8
        /*0040*/ 	.dword	_ZN40_INTERNAL_2cb0036f_4_k_cu_35e9dfd1_404144cuda3std3__419piecewise_constructE
	.align		8
        /*0048*/ 	.dword	_ZN40_INTERNAL_2cb0036f_4_k_cu_35e9dfd1_404144cuda3std3__48in_placeE
	.align		8
        /*0050*/ 	.dword	_ZN40_INTERNAL_2cb0036f_4_k_cu_35e9dfd1_404144cuda3std6ranges3__45__cpo4swapE
	.align		8
        /*0058*/ 	.dword	_ZN40_INTERNAL_2cb0036f_4_k_cu_35e9dfd1_404144cuda3std6ranges3__45__cpo9iter_moveE
	.align		8
        /*0060*/ 	.dword	_ZN40_INTERNAL_2cb0036f_4_k_cu_35e9dfd1_404144cute7productE
	.align		8
        /*0068*/ 	.dword	_ZN40_INTERNAL_2cb0036f_4_k_cu_35e9dfd1_404144cute1_E
	.align		8
        /*0070*/ 	.dword	$str$25
	.align		8
        /*0078*/ 	.dword	$str$26
	.align		8
        /*0080*/ 	.dword	$str$27
	.align		8
        /*0088*/ 	.dword	$str$28


//--------------------- .text._ZN7cutlass13device_kernelINS_4gemm6kernel13GemmUniversalIN4cute5tupleIJiiiiEEENS1_10collective13CollectiveMmaINS1_35MainloopSm100TmaUmmaWarpSpecializedILi6ELi2ELi4ENS5_IJNS4_1CILi1EEESB_SB_EEEEENS5_IJNSA_ILi128EEESE_NSA_ILi32EEEEEENS_10tfloat32_tENS5_IJlSB_lEEESH_NS5_IJSB_llEEENS4_8TiledMMAINS4_8MMA_AtomIJNS4_17SM100_MMA_TF32_SSISH_SH_fLi128ELi128ELNS4_4UMMA5MajorE0ELSO_1ELNSN_7ScaleInE0ELSP_0EEEEEENS4_6LayoutISC_NS5_IJNSA_ILi0EEEST_ST_EEEEENS5_IJNS4_10UnderscoreESW_SW_EEEEENS4_13SM90_TMA_LOADENS4_14ComposedLayoutINS4_7SwizzleILi3ELi4ELi3EEENS4_18smem_ptr_flag_bitsILi32EEENSS_INS5_IJNSA_ILi8EEESF_EEENS5_IJSF_SB_EEEEEEEvNS4_8identityESZ_NS10_INS11_ILi2ELi5ELi2EEES14_NSS_INS5_IJSF_NSA_ILi4EEEEEENS5_IJSB_SF_EEEEEEEvS1A_EENS_8epilogue10collective18CollectiveEpilogueINS1I_23Sm100TmaWarpSpecializedILi4ELi2ELi16ELb1ELb0EEEJSG_NS5_IJNSS_ISE_SB_EENSS_INSA_ILi16EEESB_EEEEESH_SI_SH_SI_NS1I_6fusion15FusionCallbacksIS1M_NS1R_17LinearCombinationISH_fSH_fLNS_15FloatRoundStyleE2EEESG_S1Q_JEEENS4_5SM1004TMEM4LOAD26SM100_TMEM_LOAD_32dp32b16xESZ_NS10_INS11_ILi2ELi4ELi3EEES14_NSS_INS5_IJS15_S1O_EEENS5_IJS1O_SB_EEEEEEENS4_39AutoVectorizingCopyWithAssumedAlignmentILi128EEENS4_14SM90_TMA_STOREES25_S27_S27_EEEvvEEEEvNT_6ParamsE --------------------------
	.section	.text._ZN7cutlass13device_kernelINS_4gemm6kernel13GemmUniversalIN4cute5tupleIJiiiiEEENS1_10collective13CollectiveMmaINS1_35MainloopSm100TmaUmmaWarpSpecializedILi6ELi2ELi4ENS5_IJNS4_1CILi1EEESB_SB_EEEEENS5_IJNSA_ILi128EEESE_NSA_ILi32EEEEEENS_10tfloat32_tENS5_IJlSB_lEEESH_NS5_IJSB_llEEENS4_8TiledMMAINS4_8MMA_AtomIJNS4_17SM100_MMA_TF32_SSISH_SH_fLi128ELi128ELNS4_4UMMA5MajorE0ELSO_1ELNSN_7ScaleInE0ELSP_0EEEEEENS4_6LayoutISC_NS5_IJNSA_ILi0EEEST_ST_EEEEENS5_IJNS4_10UnderscoreESW_SW_EEEEENS4_13SM90_TMA_LOADENS4_14ComposedLayoutINS4_7SwizzleILi3ELi4ELi3EEENS4_18smem_ptr_flag_bitsILi32EEENSS_INS5_IJNSA_ILi8EEESF_EEENS5_IJSF_SB_EEEEEEEvNS4_8identityESZ_NS10_INS11_ILi2ELi5ELi2EEES14_NSS_INS5_IJSF_NSA_ILi4EEEEEENS5_IJSB_SF_EEEEEEEvS1A_EENS_8epilogue10collective18CollectiveEpilogueINS1I_23Sm100TmaWarpSpecializedILi4ELi2ELi16ELb1ELb0EEEJSG_NS5_IJNSS_ISE_SB_EENSS_INSA_ILi16EEESB_EEEEESH_SI_SH_SI_NS1I_6fusion15FusionCallbacksIS1M_NS1R_17LinearCombinationISH_fSH_fLNS_15FloatRoundStyleE2EEESG_S1Q_JEEENS4_5SM1004TMEM4LOAD26SM100_TMEM_LOAD_32dp32b16xESZ_NS10_INS11_ILi2ELi4ELi3EEES14_NSS_INS5_IJS15_S1O_EEENS5_IJS1O_SB_EEEEEEENS4_39AutoVectorizingCopyWithAssumedAlignmentILi128EEENS4_14SM90_TMA_STOREES25_S27_S27_EEEvvEEEEvNT_6ParamsE,"ax",@progbits
	.align	128
.text._ZN7cutlass13device_kernelINS_4gemm6kernel13GemmUniversalIN4cute5tupleIJiiiiEEENS1_10collective13CollectiveMmaINS1_35MainloopSm100TmaUmmaWarpSpecializedILi6ELi2ELi4ENS5_IJNS4_1CILi1EEESB_SB_EEEEENS5_IJNSA_ILi128EEESE_NSA_ILi32EEEEEENS_10tfloat32_tENS5_IJlSB_lEEESH_NS5_IJSB_llEEENS4_8TiledMMAINS4_8MMA_AtomIJNS4_17SM100_MMA_TF32_SSISH_SH_fLi128ELi128ELNS4_4UMMA5MajorE0ELSO_1ELNSN_7ScaleInE0ELSP_0EEEEEENS4_6LayoutISC_NS5_IJNSA_ILi0EEEST_ST_EEEEENS5_IJNS4_10UnderscoreESW_SW_EEEEENS4_13SM90_TMA_LOADENS4_14ComposedLayoutINS4_7SwizzleILi3ELi4ELi3EEENS4_18smem_ptr_flag_bitsILi32EEENSS_INS5_IJNSA_ILi8EEESF_EEENS5_IJSF_SB_EEEEEEEvNS4_8identityESZ_NS10_INS11_ILi2ELi5ELi2EEES14_NSS_INS5_IJSF_NSA_ILi4EEEEEENS5_IJSB_SF_EEEEEEEvS1A_EENS_8epilogue10collective18CollectiveEpilogueINS1I_23Sm100TmaWarpSpecializedILi4ELi2ELi16ELb1ELb0EEEJSG_NS5_IJNSS_ISE_SB_EENSS_INSA_ILi16EEESB_EEEEESH_SI_SH_SI_NS1I_6fusion15FusionCallbacksIS1M_NS1R_17LinearCombinationISH_fSH_fLNS_15FloatRoundStyleE2EEESG_S1Q_JEEENS4_5SM1004TMEM4LOAD26SM100_TMEM_LOAD_32dp32b16xESZ_NS10_INS11_ILi2ELi4ELi3EEES14_NSS_INS5_IJS15_S1O_EEENS5_IJS1O_SB_EEEEEEENS4_39AutoVectorizingCopyWithAssumedAlignmentILi128EEENS4_14SM90_TMA_STOREES25_S27_S27_EEEvvEEEEvNT_6ParamsE:
        .type           _ZN7cutlass13device_kernelINS_4gemm6kernel13GemmUniversalIN4cute5tupleIJiiiiEEENS1_10collective13CollectiveMmaINS1_35MainloopSm100TmaUmmaWarpSpecializedILi6ELi2ELi4ENS5_IJNS4_1CILi1EEESB_SB_EEEEENS5_IJNSA_ILi128EEESE_NSA_ILi32EEEEEENS_10tfloat32_tENS5_IJlSB_lEEESH_NS5_IJSB_llEEENS4_8TiledMMAINS4_8MMA_AtomIJNS4_17SM100_MMA_TF32_SSISH_SH_fLi128ELi128ELNS4_4UMMA5MajorE0ELSO_1ELNSN_7ScaleInE0ELSP_0EEEEEENS4_6LayoutISC_NS5_IJNSA_ILi0EEEST_ST_EEEEENS5_IJNS4_10UnderscoreESW_SW_EEEEENS4_13SM90_TMA_LOADENS4_14ComposedLayoutINS4_7SwizzleILi3ELi4ELi3EEENS4_18smem_ptr_flag_bitsILi32EEENSS_INS5_IJNSA_ILi8EEESF_EEENS5_IJSF_SB_EEEEEEEvNS4_8identityESZ_NS10_INS11_ILi2ELi5ELi2EEES14_NSS_INS5_IJSF_NSA_ILi4EEEEEENS5_IJSB_SF_EEEEEEEvS1A_EENS_8epilogue10collective18CollectiveEpilogueINS1I_23Sm100TmaWarpSpecializedILi4ELi2ELi16ELb1ELb0EEEJSG_NS5_IJNSS_ISE_SB_EENSS_INSA_ILi16EEESB_EEEEESH_SI_SH_SI_NS1I_6fusion15FusionCallbacksIS1M_NS1R_17LinearCombinationISH_fSH_fLNS_15FloatRoundStyleE2EEESG_S1Q_JEEENS4_5SM1004TMEM4LOAD26SM100_TMEM_LOAD_32dp32b16xESZ_NS10_INS11_ILi2ELi4ELi3EEES14_NSS_INS5_IJS15_S1O_EEENS5_IJS1O_SB_EEEEEEENS4_39AutoVectorizingCopyWithAssumedAlignmentILi128EEENS4_14SM90_TMA_STOREES25_S27_S27_EEEvvEEEEvNT_6ParamsE,@function
        .size           _ZN7cutlass13device_kernelINS_4gemm6kernel13GemmUniversalIN4cute5tupleIJiiiiEEENS1_10collective13CollectiveMmaINS1_35MainloopSm100TmaUmmaWarpSpecializedILi6ELi2ELi4ENS5_IJNS4_1CILi1EEESB_SB_EEEEENS5_IJNSA_ILi128EEESE_NSA_ILi32EEEEEENS_10tfloat32_tENS5_IJlSB_lEEESH_NS5_IJSB_llEEENS4_8TiledMMAINS4_8MMA_AtomIJNS4_17SM100_MMA_TF32_SSISH_SH_fLi128ELi128ELNS4_4UMMA5MajorE0ELSO_1ELNSN_7ScaleInE0ELSP_0EEEEEENS4_6LayoutISC_NS5_IJNSA_ILi0EEEST_ST_EEEEENS5_IJNS4_10UnderscoreESW_SW_EEEEENS4_13SM90_TMA_LOADENS4_14ComposedLayoutINS4_7SwizzleILi3ELi4ELi3EEENS4_18smem_ptr_flag_bitsILi32EEENSS_INS5_IJNSA_ILi8EEESF_EEENS5_IJSF_SB_EEEEEEEvNS4_8identityESZ_NS10_INS11_ILi2ELi5ELi2EEES14_NSS_INS5_IJSF_NSA_ILi4EEEEEENS5_IJSB_SF_EEEEEEEvS1A_EENS_8epilogue10collective18CollectiveEpilogueINS1I_23Sm100TmaWarpSpecializedILi4ELi2ELi16ELb1ELb0EEEJSG_NS5_IJNSS_ISE_SB_EENSS_INSA_ILi16EEESB_EEEEESH_SI_SH_SI_NS1I_6fusion15FusionCallbacksIS1M_NS1R_17LinearCombinationISH_fSH_fLNS_15FloatRoundStyleE2EEESG_S1Q_JEEENS4_5SM1004TMEM4LOAD26SM100_TMEM_LOAD_32dp32b16xESZ_NS10_INS11_ILi2ELi4ELi3EEES14_NSS_INS5_IJS15_S1O_EEENS5_IJS1O_SB_EEEEEEENS4_39AutoVectorizingCopyWithAssumedAlignmentILi128EEENS4_14SM90_TMA_STOREES25_S27_S27_EEEvvEEEEvNT_6ParamsE,(.L_x_226 - _ZN7cutlass13device_kernelINS_4gemm6kernel13GemmUniversalIN4cute5tupleIJiiiiEEENS1_10collective13CollectiveMmaINS1_35MainloopSm100TmaUmmaWarpSpecializedILi6ELi2ELi4ENS5_IJNS4_1CILi1EEESB_SB_EEEEENS5_IJNSA_ILi128EEESE_NSA_ILi32EEEEEENS_10tfloat32_tENS5_IJlSB_lEEESH_NS5_IJSB_llEEENS4_8TiledMMAINS4_8MMA_AtomIJNS4_17SM100_MMA_TF32_SSISH_SH_fLi128ELi128ELNS4_4UMMA5MajorE0ELSO_1ELNSN_7ScaleInE0ELSP_0EEEEEENS4_6LayoutISC_NS5_IJNSA_ILi0EEEST_ST_EEEEENS5_IJNS4_10UnderscoreESW_SW_EEEEENS4_13SM90_TMA_LOADENS4_14ComposedLayoutINS4_7SwizzleILi3ELi4ELi3EEENS4_18smem_ptr_flag_bitsILi32EEENSS_INS5_IJNSA_ILi8EEESF_EEENS5_IJSF_SB_EEEEEEEvNS4_8identityESZ_NS10_INS11_ILi2ELi5ELi2EEES14_NSS_INS5_IJSF_NSA_ILi4EEEEEENS5_IJSB_SF_EEEEEEEvS1A_EENS_8epilogue10collective18CollectiveEpilogueINS1I_23Sm100TmaWarpSpecializedILi4ELi2ELi16ELb1ELb0EEEJSG_NS5_IJNSS_ISE_SB_EENSS_INSA_ILi16EEESB_EEEEESH_SI_SH_SI_NS1I_6fusion15FusionCallbacksIS1M_NS1R_17LinearCombinationISH_fSH_fLNS_15FloatRoundStyleE2EEESG_S1Q_JEEENS4_5SM1004TMEM4LOAD26SM100_TMEM_LOAD_32dp32b16xESZ_NS10_INS11_ILi2ELi4ELi3EEES14_NSS_INS5_IJS15_S1O_EEENS5_IJS1O_SB_EEEEEEENS4_39AutoVectorizingCopyWithAssumedAlignmentILi128EEENS4_14SM90_TMA_STOREES25_S27_S27_EEEvvEEEEvNT_6ParamsE)
        .other          _ZN7cutlass13device_kernelINS_4gemm6kernel13GemmUniversalIN4cute5tupleIJiiiiEEENS1_10collective13CollectiveMmaINS1_35MainloopSm100TmaUmmaWarpSpecializedILi6ELi2ELi4ENS5_IJNS4_1CILi1EEESB_SB_EEEEENS5_IJNSA_ILi128EEESE_NSA_ILi32EEEEEENS_10tfloat32_tENS5_IJlSB_lEEESH_NS5_IJSB_llEEENS4_8TiledMMAINS4_8MMA_AtomIJNS4_17SM100_MMA_TF32_SSISH_SH_fLi128ELi128ELNS4_4UMMA5MajorE0ELSO_1ELNSN_7ScaleInE0ELSP_0EEEEEENS4_6LayoutISC_NS5_IJNSA_ILi0EEEST_ST_EEEEENS5_IJNS4_10UnderscoreESW_SW_EEEEENS4_13SM90_TMA_LOADENS4_14ComposedLayoutINS4_7SwizzleILi3ELi4ELi3EEENS4_18smem_ptr_flag_bitsILi32EEENSS_INS5_IJNSA_ILi8EEESF_EEENS5_IJSF_SB_EEEEEEEvNS4_8identityESZ_NS10_INS11_ILi2ELi5ELi2EEES14_NSS_INS5_IJSF_NSA_ILi4EEEEEENS5_IJSB_SF_EEEEEEEvS1A_EENS_8epilogue10collective18CollectiveEpilogueINS1I_23Sm100TmaWarpSpecializedILi4ELi2ELi16ELb1ELb0EEEJSG_NS5_IJNSS_ISE_SB_EENSS_INSA_ILi16EEESB_EEEEESH_SI_SH_SI_NS1I_6fusion15FusionCallbacksIS1M_NS1R_17LinearCombinationISH_fSH_fLNS_15FloatRoundStyleE2EEESG_S1Q_JEEENS4_5SM1004TMEM4LOAD26SM100_TMEM_LOAD_32dp32b16xESZ_NS10_INS11_ILi2ELi4ELi3EEES14_NSS_INS5_IJS15_S1O_EEENS5_IJS1O_SB_EEEEEEENS4_39AutoVectorizingCopyWithAssumedAlignmentILi128EEENS4_14SM90_TMA_STOREES25_S27_S27_EEEvvEEEEvNT_6ParamsE,@"STO_CUDA_ENTRY STV_DEFAULT"
_ZN7cutlass13device_kernelINS_4gemm6kernel13GemmUniversalIN4cute5tupleIJiiiiEEENS1_10collective13CollectiveMmaINS1_35MainloopSm100TmaUmmaWarpSpecializedILi6ELi2ELi4ENS5_IJNS4_1CILi1EEESB_SB_EEEEENS5_IJNSA_ILi128EEESE_NSA_ILi32EEEEEENS_10tfloat32_tENS5_IJlSB_lEEESH_NS5_IJSB_llEEENS4_8TiledMMAINS4_8MMA_AtomIJNS4_17SM100_MMA_TF32_SSISH_SH_fLi128ELi128ELNS4_4UMMA5MajorE0ELSO_1ELNSN_7ScaleInE0ELSP_0EEEEEENS4_6LayoutISC_NS5_IJNSA_ILi0EEEST_ST_EEEEENS5_IJNS4_10UnderscoreESW_SW_EEEEENS4_13SM90_TMA_LOADENS4_14ComposedLayoutINS4_7SwizzleILi3ELi4ELi3EEENS4_18smem_ptr_flag_bitsILi32EEENSS_INS5_IJNSA_ILi8EEESF_EEENS5_IJSF_SB_EEEEEEEvNS4_8identityESZ_NS10_INS11_ILi2ELi5ELi2EEES14_NSS_INS5_IJSF_NSA_ILi4EEEEEENS5_IJSB_SF_EEEEEEEvS1A_EENS_8epilogue10collective18CollectiveEpilogueINS1I_23Sm100TmaWarpSpecializedILi4ELi2ELi16ELb1ELb0EEEJSG_NS5_IJNSS_ISE_SB_EENSS_INSA_ILi16EEESB_EEEEESH_SI_SH_SI_NS1I_6fusion15FusionCallbacksIS1M_NS1R_17LinearCombinationISH_fSH_fLNS_15FloatRoundStyleE2EEESG_S1Q_JEEENS4_5SM1004TMEM4LOAD26SM100_TMEM_LOAD_32dp32b16xESZ_NS10_INS11_ILi2ELi4ELi3EEES14_NSS_INS5_IJS15_S1O_EEENS5_IJS1O_SB_EEEEEEENS4_39AutoVectorizingCopyWithAssumedAlignmentILi128EEENS4_14SM90_TMA_STOREES25_S27_S27_EEEvvEEEEvNT_6ParamsE:
[----:B------:R-:W1:Y:S01]  /*0000*/  LDC R1, c[0x0][0x37c] ;  /* 0x0000df00ff017b82 */ /* 0x000e620000000800 */
[----:B------:R-:W2:Y:S01]  /*0010*/  S2R R80, SR_TID.X ;  /* 0x0000000000507919 */ /* 0x000ea20000002100 */
[----:B------:R-:W3:Y:S01]  /*0020*/  LDCU.64 UR4, c[0x0][0x890] ;  /* 0x00011200ff0477ac */ /* 0x000ee20008000a00 */
[----:B------:R-:W-:Y:S02]  /*0030*/  PRMT R67, RZ, 0x7610, R67 ;  /* 0x00007610ff437816 */ /* 0x000fe40000000043 */
[----:B------:R-:W-:Y:S01]  /*0040*/  ELECT P5, URZ, PT ;  /* 0x0000000000ff782f */ /* 0x000fe200038a0000 */
[----:B------:R-:W4:Y:S01]  /*0050*/  LDCU.64 UR48, c[0x0][0x358] ;  /* 0x00006b00ff3077ac */ /* 0x000f220008000a00 */
[----:B---3--:R-:W-:-:S04]  /*0060*/  UISETP.NE.U32.AND UP0, UPT, UR4, URZ, UPT ;  /* 0x000000ff0400728c */ /* 0x008fc8000bf05070 */
[----:B------:R-:W-:Y:S01]  /*0070*/  UISETP.NE.AND.EX UP0, UPT, UR5, URZ, UPT, UP0 ;  /* 0x000000ff0500728c */ /* 0x000fe2000bf05300 */
[----:B--2---:R-:W-:-:S05]  /*0080*/  SHF.R.U32.HI R72, RZ, 0x5, R80 ;  /* 0x00000005ff487819 */ /* 0x004fca0000011650 */
[----:B------:R-:W2:Y:S02]  /*0090*/  SHFL.IDX PT, R0, R72, RZ, 0x1f ;  /* 0x00001fff48007589 */ /* 0x000ea400000e0000 */
[----:B--2---:R-:W-:Y:S01]  /*00a0*/  R2UR UR8, R0 ;  /* 0x00000000000872ca */ /* 0x004fe200000e0000 */
[----:B-1--4-:R-:W-:-:S14]  /*00b0*/  BRA.U UP0, `(.L_x_0) ;  /* 0x00000001002c7547 */ /* 0x012fdc000b800000 */
[----:B------:R-:W1:Y:S02]  /*00c0*/  LDCU.64 UR6, c[0x0][0x888] ;  /* 0x00011100ff0677ac */ /* 0x000e640008000a00 */
[----:B-1----:R-:W-:-:S04]  /*00d0*/  UISETP.NE.U32.AND UP0, UPT, UR6, URZ, UPT ;  /* 0x000000ff0600728c */ /* 0x002fc8000bf05070 */
[----:B------:R-:W-:-:S09]  /*00e0*/  UISETP.NE.AND.EX UP0, UPT, UR7, URZ, UPT, UP0 ;  /* 0x000000ff0700728c */ /* 0x000fd2000bf05300 */
[----:B------:R-:W-:Y:S05]  /*00f0*/  BRA.U !UP0, `(.L_x_1) ;  /* 0x0000000108107547 */ /* 0x000fea000b800000 */
[----:B------:R-:W1:Y:S02]  /*0100*/  LDC.64 R2, c[0x0][0x888] ;  /* 0x00022200ff027b82 */ /* 0x000e640000000a00 */
[----:B-1----:R1:W5:Y:S01]  /*0110*/  LDG.E R35, desc[UR48][R2.64] ;  /* 0x0000003002237981 */ /* 0x002362000c1e1900 */
[----:B------:R-:W-:Y:S01]  /*0120*/  HFMA2 R67, -RZ, RZ, 0, 5.9604644775390625e-08 ;  /* 0x00000001ff437431 */ /* 0x000fe200000001ff */
[----:B------:R-:W-:Y:S05]  /*0130*/  BRA `(.L_x_0) ;  /* 0x00000000000c7947 */ /* 0x000fea0003800000 */
.L_x_1:
[----:B------:R-:W1:Y:S01]  /*0140*/  LDCU UR6, c[0x0][0x880] ;  /* 0x00011000ff0677ac */ /* 0x000e620008000800 */
[----:B------:R-:W-:Y:S01]  /*0150*/  HFMA2 R67, -RZ, RZ, 0, 5.9604644775390625e-08 ;  /* 0x00000001ff437431 */ /* 0x000fe200000001ff */
[----:B-1----:R-:W-:-:S07]  /*0160*/  MOV R35, UR6 ;  /* 0x0000000600237c02 */ /* 0x002fce0008000f00 */
.L_x_0:
[----:B------:R-:W2:Y:S02]  /*0170*/  LDCU.64 UR6, c[0x0][0x8b0] ;  /* 0x00011600ff0677ac */ /* 0x000ea40008000a00 */
[----:B--2---:R-:W-:-:S04]  /*0180*/  UISETP.NE.U32.AND UP0, UPT, UR6, URZ, UPT ;  /* 0x000000ff0600728c */ /* 0x004fc8000bf05070 */
[----:B------:R-:W-:-:S09]  /*0190*/  UISETP.NE.AND.EX UP0, UPT, UR7, URZ, UPT, UP0 ;  /* 0x000000ff0700728c */ /* 0x000fd2000bf05300 */
[----:B------:R-:W-:Y:S05]  /*01a0*/  BRA.U UP0, `(.L_x_2) ;  /* 0x0000000100247547 */ /* 0x000fea000b800000 */
[----:B------:R-:W2:Y:S02]  /*01b0*/  LDCU.64 UR6, c[0x0][0x8a8] ;  /* 0x00011500ff0677ac */ /* 0x000ea40008000a00 */
[----:B--2---:R-:W-:-:S04]  /*01c0*/  UISETP.NE.U32.AND UP0, UPT, UR6, URZ, UPT ;  /* 0x000000ff0600728c */ /* 0x004fc8000bf05070 */
[----:B------:R-:W-:-:S09]  /*01d0*/  UISETP.NE.AND.EX UP0, UPT, UR7, URZ, UPT, UP0 ;  /* 0x000000ff0700728c */ /* 0x000fd2000bf05300 */
[----:B------:R-:W-:Y:S05]  /*01e0*/  BRA.U !UP0, `(.L_x_3) ;  /* 0x00000001080c7547 */ /* 0x000fea000b800000 */
[----:B------:R-:W2:Y:S02]  /*01f0*/  LDC.64 R32, c[0x0][0x8a8] ;  /* 0x00022a00ff207b82 */ /* 0x000ea40000000a00 */
[----:B--2---:R2:W5:Y:S01]  /*0200*/  LDG.E R32, desc[UR48][R32.64] ;  /* 0x0000003020207981 */ /* 0x004562000c1e1900 */
[----:B------:R-:W-:Y:S05]  /*0210*/  BRA `(.L_x_2) ;  /* 0x0000000000087947 */ /* 0x000fea0003800000 */
.L_x_3:
[----:B------:R-:W2:Y:S02]  /*0220*/  LDCU UR6, c[0x0][0x8a0] ;  /* 0x00011400ff0677ac */ /* 0x000ea40008000800 */
[----:B--2---:R-:W-:Y:S02]  /*0230*/  MOV R32, UR6 ;  /* 0x0000000600207c02 */ /* 0x004fe40008000f00 */
.L_x_2:
[----:B------:R-:W-:Y:S01]  /*0240*/  IMAD.U32 R0, RZ, RZ, UR8 ;  /* 0x00000008ff007e24 */ /* 0x000fe2000f8e00ff */
[----:B------:R-:W-:Y:S04]  /*0250*/  BSSY.RECONVERGENT B0, `(.L_x_4) ;  /* 0x000000c000007945 */ /* 0x000fe80003800200 */
[C---:B------:R-:W-:Y:S02]  /*0260*/  ISETP.NE.OR P1, PT, R0.reuse, 0x1, !P5 ;  /* 0x000000010000780c */ /* 0x040fe40006f25670 */
[----:B------:R-:W-:-:S11]  /*0270*/  ISETP.NE.OR P0, PT, R0, 0x3, !P5 ;  /* 0x000000030000780c */ /* 0x000fd60006f05670 */
[----:B------:R-:W-:Y:S05]  /*0280*/  @P1 BRA `(.L_x_5) ;  /* 0x0000000000201947 */ /* 0x000fea0003800000 */
[----:B------:R-:W3:Y:S02]  /*0290*/  LDCU.64 UR6, c[0x0][0x348] ;  /* 0x00006900ff0677ac */ /* 0x000ee40008000a00 */
[----:B---3--:R-:W-:Y:S02]  /*02a0*/  UIADD3 UR10, UP1, UPT, UR6, 0x80, URZ ;  /* 0x00000080060a7890 */ /* 0x008fe4000ff3e0ff */
[----:B------:R-:W-:Y:S02]  /*02b0*/  UIADD3 UR6, UP0, UPT, UR6, 0x180, URZ ;  /* 0x0000018006067890 */ /* 0x000fe4000ff1e0ff */
[----:B------:R-:W-:Y:S02]  /*02c0*/  UIADD3.X UR11, UPT, UPT, URZ, UR7, URZ, UP1, !UPT ;  /* 0x00000007ff0b7290 */ /* 0x000fe40008ffe4ff */
[----:B------:R-:W-:-:S07]  /*02d0*/  UIADD3.X UR7, UPT, UPT, URZ, UR7, URZ, UP0, !UPT ;  /* 0x00000007ff077290 */ /* 0x000fce00087fe4ff */
[----:B------:R3:W-:Y:S02]  /*02e0*/  UTMACCTL.PF [UR10] ;  /* 0x000000000a0079b9 */ /* 0x0007e40008040000 */
[----:B------:R3:W-:Y:S02]  /*02f0*/  UTMACCTL.PF [UR6] ;  /* 0x00000000060079b9 */ /* 0x0007e40008040000 */
[----:B---3--:R-:W-:Y:S01]  /*0300*/  NOP ;  /* 0x0000000000007918 */ /* 0x008fe20000000000 */
.L_x_5:
[----:B------:R-:W-:Y:S05]  /*0310*/  BSYNC.RECONVERGENT B0 ;  /* 0x0000000000007941 */ /* 0x000fea0003800200 */
.L_x_4:
[----:B------:R-:W-:Y:S04]  /*0320*/  BSSY.RECONVERGENT B0, `(.L_x_6) ;  /* 0x000000a000007945 */ /* 0x000fe80003800200 */
        /* <DEDUP_REMOVED lines=9> */
.L_x_7:
[----:B------:R-:W-:Y:S05]  /*03c0*/  BSYNC.RECONVERGENT B0 ;  /* 0x0000000000007941 */ /* 0x000fea0003800200 */
.L_x_6:
[----:B------:R-:W3:Y:S01]  /*03d0*/  LDCU.64 UR6, c[0x0][0x888] ;  /* 0x00011100ff0677ac */ /* 0x000ee20008000a00 */
[----:B------:R-:W-:Y:S02]  /*03e0*/  UISETP.EQ.U32.AND UP1, UPT, UR4, URZ, UPT ;  /* 0x000000ff0400728c */ /* 0x000fe4000bf22070 */
[----:B------:R-:W-:Y:S02]  /*03f0*/  UPLOP3.LUT UP2, UPT, UPT, UPT, UPT, 0x80, 0x8 ;  /* 0x000000000008789c */ /* 0x000fe40003f4f070 */
[----:B---3--:R-:W-:-:S04]  /*0400*/  UISETP.NE.U32.AND UP0, UPT, UR6, URZ, UPT ;  /* 0x000000ff0600728c */ /* 0x008fc8000bf05070 */
[----:B------:R-:W-:-:S04]  /*0410*/  UISETP.NE.AND.EX UP0, UPT, UR7, URZ, UPT, UP0 ;  /* 0x000000ff0700728c */ /* 0x000fc8000bf05300 */
[----:B------:R-:W-:-:S04]  /*0420*/  UISETP.EQ.OR.EX UP3, UPT, UR5, URZ, !UP0, UP1 ;  /* 0x000000ff0500728c */ /* 0x000fc8000c762710 */
[----:B------:R-:W-:-:S05]  /*0430*/  UP2UR UR50, UPR, URZ, 0x8 ;  /* 0x00000008ff327883 */ /* 0x000fca0008000000 */
[----:B------:R-:W-:Y:S07]  /*0440*/  BRA.U !UP3, `(.L_x_8) ;  /* 0x000000010b207547 */ /* 0x000fee000b800000 */
[----:B------:R-:W-:Y:S01]  /*0450*/  UISETP.NE.U32.AND UP2, UPT, UR4, URZ, UPT ;  /* 0x000000ff0400728c */ /* 0x000fe2000bf45070 */
[----:B-----5:R-:W-:Y:S01]  /*0460*/  FSETP.NEU.AND P0, PT, R35, RZ, PT ;  /* 0x000000ff2300720b */ /* 0x020fe20003f0d000 */
[----:B------:R-:W-:Y:S02]  /*0470*/  USEL UR4, URZ, 0xffffffff, UP0 ;  /* 0xffffffffff047887 */ /* 0x000fe40008000000 */
[----:B------:R-:W-:-:S10]  /*0480*/  UISETP.NE.AND.EX UP2, UPT, UR5, URZ, UPT, UP2 ;  /* 0x000000ff0500728c */ /* 0x000fd4000bf45320 */
[----:B------:R-:W-:Y:S01]  /*0490*/  VOTEU.ANY UP1, P0 ;  /* 0x0000000000ff7886 */ /* 0x000fe20000020100 */
[----:B------:R-:W-:-:S04]  /*04a0*/  @!UP2 USEL UR4, URZ, 0xffffffff, UP1 ;  /* 0xffffffffff04a887 */ /* 0x000fc80008800000 */
[----:B------:R-:W-:-:S04]  /*04b0*/  ULOP3.LUT UR4, UR4, 0x1, URZ, 0xc0, !UPT ;  /* 0x0000000104047892 */ /* 0x000fc8000f8ec0ff */
[----:B------:R-:W-:-:S11]  /*04c0*/  UISETP.NE.U32.AND UP2, UPT, UR4, 0x1, UPT ;  /* 0x000000010400788c */ /* 0x000fd6000bf45070 */
.L_x_8:
[----:B-1----:R-:W1:Y:S01]  /*04d0*/  SHFL.IDX PT, R2, R72, RZ, 0x1f ;  /* 0x00001fff48027589 */ /* 0x002e6200000e0000 */
[----:B------:R-:W-:-:S04]  /*04e0*/  UISETP.NE.AND UP1, UPT, UR8, 0x2, UPT ;  /* 0x000000020800788c */ /* 0x000fc8000bf25270 */
[----:B------:R-:W-:Y:S01]  /*04f0*/  USEL UR6, URZ, 0x1, UP1 ;  /* 0x00000001ff067887 */ /* 0x000fe20008800000 */
[----:B-1----:R-:W-:-:S13]  /*0500*/  ISETP.NE.AND P0, PT, R2, RZ, PT ;  /* 0x000000ff0200720c */ /* 0x002fda0003f05270 */
[----:B------:R-:W-:Y:S05]  /*0510*/  @P0 BRA `(.L_x_9) ;  /* 0x0000000000580947 */ /* 0x000fea0003800000 */
[----:B------:R-:W1:Y:S01]  /*0520*/  S2UR UR5, SR_CgaCtaId ;  /* 0x00000000000579c3 */ /* 0x000e620000008800 */
[----:B------:R-:W-:Y:S01]  /*0530*/  UMOV UR7, 0x400 ;  /* 0x0000040000077882 */ /* 0x000fe20000000000 */
[----:B------:R-:W-:Y:S01]  /*0540*/  UMOV UR4, 0x1 ;  /* 0x0000000100047882 */ /* 0x000fe20000000000 */
[----:B------:R-:W-:Y:S01]  /*0550*/  ELECT P0, URZ, PT ;  /* 0x0000000000ff782f */ /* 0x000fe20003800000 */
[----:B------:R-:W-:-:S04]  /*0560*/  UIADD3 UR10, UPT, UPT, -UR4, 0x100000, URZ ;  /* 0x00100000040a7890 */ /* 0x000fc8000fffe1ff */
[----:B------:R-:W-:Y:S02]  /*0570*/  USHF.L.U32 UR11, UR10, 0xb, URZ ;  /* 0x0000000b0a0b7899 */ /* 0x000fe400080006ff */
[----:B------:R-:W-:Y:S02]  /*0580*/  USHF.L.U32 UR10, UR10, 0x1, URZ ;  /* 0x000000010a0a7899 */ /* 0x000fe400080006ff */
[----:B-1----:R-:W-:Y:S01]  /*0590*/  ULEA UR5, UR5, UR7, 0x18 ;  /* 0x0000000705057291 */ /* 0x002fe2000f8ec0ff */
[----:B------:R-:W1:Y:S11]  /*05a0*/  FENCE.VIEW.ASYNC.S ;  /* 0x00000000000073c6 */ /* 0x000e760000000000 */
[----:B-1----:R1:W3:Y:S01]  /*05b0*/  SYNCS.EXCH.64 URZ, [UR5], UR10 ;  /* 0x0000000a05ff75b2 */ /* 0x0022e20008000100 */
[----:B------:R1:W4:Y:S01]  /*05c0*/  SYNCS.EXCH.64 URZ, [UR5+0x30], UR10 ;  /* 0x0000300a05ff75b2 */ /* 0x0003220008000100 */
[----:B------:R1:W1:Y:S01]  /*05d0*/  SYNCS.EXCH.64 URZ, [UR5+0x8], UR10 ;  /* 0x0000080a05ff75b2 */ /* 0x0002620008000100 */
        /* <DEDUP_REMOVED lines=9> */
[----:B------:R-:W-:Y:S01]  /*0670*/  NOP ;  /* 0x0000000000007918 */ /* 0x000fe20000000000 */
.L_x_9:
[----:B------:R-:W2:Y:S01]  /*0680*/  SHFL.IDX PT, R2, R72, RZ, 0x1f ;  /* 0x00001fff48027589 */ /* 0x000ea200000e0000 */
[----:B------:R-:W-:Y:S01]  /*0690*/  NOP ;  /* 0x0000000000007918 */ /* 0x000fe20000000000 */
[----:B--2---:R-:W-:-:S13]  /*06a0*/  ISETP.NE.AND P0, PT, R2, 0x1, PT ;  /* 0x000000010200780c */ /* 0x004fda0003f05270 */
[----:B------:R-:W-:Y:S05]  /*06b0*/  @P0 BRA `(.L_x_10) ;  /* 0x0000000000580947 */ /* 0x000fea0003800000 */
[----:B------:R-:W2:Y:S01]  /*06c0*/  S2UR UR7, SR_CgaCtaId ;  /* 0x00000000000779c3 */ /* 0x000ea20000008800 */
[----:B------:R-:W-:Y:S01]  /*06d0*/  UMOV UR9, 0x400 ;  /* 0x0000040000097882 */ /* 0x000fe20000000000 */
[----:B-1----:R-:W-:Y:S01]  /*06e0*/  UMOV UR5, 0x20 ;  /* 0x0000002000057882 */ /* 0x002fe20000000000 */
[----:B------:R-:W-:Y:S01]  /*06f0*/  UMOV UR4, 0x80 ;  /* 0x0000008000047882 */ /* 0x000fe20000000000 */
[----:B------:R-:W-:-:S04]  /*0700*/  UIADD3 UR10, UPT, UPT, -UR5, 0x100000, URZ ;  /* 0x00100000050a7890 */ /* 0x000fc8000fffe1ff */
[----:B------:R-:W-:Y:S02]  /*0710*/  USHF.L.U32 UR11, UR10, 0xb, URZ ;  /* 0x0000000b0a0b7899 */ /* 0x000fe400080006ff */
[----:B------:R-:W-:Y:S02]  /*0720*/  USHF.L.U32 UR10, UR10, 0x1, URZ ;  /* 0x000000010a0a7899 */ /* 0x000fe400080006ff */
[----:B------:R-:W-:-:S04]  /*0730*/  UIADD3 UR4, UPT, UPT, -UR4, 0x100000, URZ ;  /* 0x0010000004047890 */ /* 0x000fc8000fffe1ff */
[----:B------:R-:W-:Y:S02]  /*0740*/  USHF.L.U32 UR5, UR4, 0xb, URZ ;  /* 0x0000000b04057899 */ /* 0x000fe400080006ff */
[----:B------:R-:W-:Y:S01]  /*0750*/  USHF.L.U32 UR4, UR4, 0x1, URZ ;  /* 0x0000000104047899 */ /* 0x000fe200080006ff */
[----:B------:R-:W-:Y:S01]  /*0760*/  ELECT P0, URZ, PT ;  /* 0x0000000000ff782f */ /* 0x000fe20003800000 */
[----:B--2---:R-:W-:Y:S01]  /*0770*/  ULEA UR7, UR7, UR9, 0x18 ;  /* 0x0000000907077291 */ /* 0x004fe2000f8ec0ff */
[----:B------:R-:W1:Y:S11]  /*0780*/  FENCE.VIEW.ASYNC.S ;  /* 0x00000000000073c6 */ /* 0x000e760000000000 */
[----:B-1----:R2:W1:Y:S01]  /*0790*/  SYNCS.EXCH.64 URZ, [UR7+0x60], UR10 ;  /* 0x0000600a07ff75b2 */ /* 0x0024620008000100 */
[----:B------:R2:W1:Y:S01]  /*07a0*/  SYNCS.EXCH.64 URZ, [UR7+0x80], UR4 ;  /* 0x0000800407ff75b2 */ /* 0x0004620008000100 */
[----:B------:R2:W1:Y:S01]  /*07b0*/  SYNCS.EXCH.64 URZ, [UR7+0x68], UR10 ;  /* 0x0000680a07ff75b2 */ /* 0x0004620008000100 */
[----:B------:R2:W1:Y:S01]  /*07c0*/  SYNCS.EXCH.64 URZ, [UR7+0x88], UR4 ;  /* 0x0000880407ff75b2 */ /* 0x0004620008000100 */
[----:B------:R2:W1:Y:S01]  /*07d0*/  SYNCS.EXCH.64 URZ, [UR7+0x70], UR10 ;  /* 0x0000700a07ff75b2 */ /* 0x0004620008000100 */
[----:B------:R2:W1:Y:S01]  /*07e0*/  SYNCS.EXCH.64 URZ, [UR7+0x90], UR4 ;  /* 0x0000900407ff75b2 */ /* 0x0004620008000100 */
[----:B------:R2:W1:Y:S01]  /*07f0*/  SYNCS.EXCH.64 URZ, [UR7+0x78], UR10 ;  /* 0x0000780a07ff75b2 */ /* 0x0004620008000100 */
[----:B------:R2:W1:Y:S02]  /*0800*/  SYNCS.EXCH.64 URZ, [UR7+0x98], UR4 ;  /* 0x0000980407ff75b2 */ /* 0x0004640008000100 */
[----:B--2---:R-:W-:Y:S01]  /*0810*/  NOP ;  /* 0x0000000000007918 */ /* 0x004fe20000000000 */
.L_x_10:
[----:B------:R-:W2:Y:S01]  /*0820*/  SHFL.IDX PT, R2, R72, RZ, 0x1f ;  /* 0x00001fff48027589 */ /* 0x000ea200000e0000 */
[----:B------:R-:W-:Y:S01]  /*0830*/  NOP ;  /* 0x0000000000007918 */ /* 0x000fe20000000000 */
[----:B--2---:R-:W-:-:S13]  /*0840*/  ISETP.NE.AND P0, PT, R2, 0x3, PT ;  /* 0x000000030200780c */ /* 0x004fda0003f05270 */
[----:B------:R-:W-:Y:S05]  /*0850*/  @P0 BRA `(.L_x_11) ;  /* 0x0000000000300947 */ /* 0x000fea0003800000 */
[----:B-1----:R-:W1:Y:S01]  /*0860*/  S2UR UR5, SR_CgaCtaId ;  /* 0x00000000000579c3 */ /* 0x002e620000008800 */
        /* <DEDUP_REMOVED lines=8> */
[----:B-1----:R2:W1:Y:S01]  /*08f0*/  SYNCS.EXCH.64 URZ, [UR5+0xa0], UR10 ;  /* 0x0000a00a05ff75b2 */ /* 0x0024620008000100 */
[----:B------:R2:W1:Y:S02]  /*0900*/  SYNCS.EXCH.64 URZ, [UR5+0xa8], UR10 ;  /* 0x0000a80a05ff75b2 */ /* 0x0004640008000100 */
[----:B--2---:R-:W-:Y:S01]  /*0910*/  NOP ;  /* 0x0000000000007918 */ /* 0x004fe20000000000 */
.L_x_11:
[----:B------:R-:W2:Y:S01]  /*0920*/  SHFL.IDX PT, R2, R72, RZ, 0x1f ;  /* 0x00001fff48027589 */ /* 0x000ea200000e0000 */
[----:B------:R-:W-:Y:S01]  /*0930*/  NOP ;  /* 0x0000000000007918 */ /* 0x000fe20000000000 */
[----:B--2---:R-:W-:-:S13]  /*0940*/  ISETP.NE.AND P0, PT, R2, 0x4, PT ;  /* 0x000000040200780c */ /* 0x004fda0003f05270 */
[----:B------:R-:W-:Y:S05]  /*0950*/  @P0 BRA `(.L_x_12) ;  /* 0x00000000004c0947 */ /* 0x000fea0003800000 */
[----:B-1----:R-:W1:Y:S01]  /*0960*/  S2UR UR5, SR_CgaCtaId ;  /* 0x00000000000579c3 */ /* 0x002e620000008800 */
[----:B------:R-:W-:Y:S01]  /*0970*/  UMOV UR9, 0x100 ;  /* 0x0000010000097882 */ /* 0x000fe20000000000 */
[----:B------:R-:W-:Y:S01]  /*0980*/  UMOV UR7, 0x400 ;  /* 0x0000040000077882 */ /* 0x000fe20000000000 */
[----:B------:R-:W-:Y:S01]  /*0990*/  USEL UR9, UR9, 0xe0, UP2 ;  /* 0x000000e009097887 */ /* 0x000fe20009000000 */
[----:B------:R-:W-:Y:S01]  /*09a0*/  UMOV UR4, 0x1 ;  /* 0x0000000100047882 */ /* 0x000fe20000000000 */
[----:B------:R-:W-:Y:S01]  /*09b0*/  ELECT P0, URZ, PT ;  /* 0x0000000000ff782f */ /* 0x000fe20003800000 */
[----:B------:R-:W-:-:S04]  /*09c0*/  UIADD3 UR10, UPT, UPT, -UR4, 0x100000, URZ ;  /* 0x00100000040a7890 */ /* 0x000fc8000fffe1ff */
[----:B------:R-:W-:Y:S02]  /*09d0*/  USHF.L.U32 UR11, UR10, 0xb, URZ ;  /* 0x0000000b0a0b7899 */ /* 0x000fe400080006ff */
[----:B------:R-:W-:Y:S02]  /*09e0*/  USHF.L.U32 UR10, UR10, 0x1, URZ ;  /* 0x000000010a0a7899 */ /* 0x000fe400080006ff */
[----:B------:R-:W-:-:S04]  /*09f0*/  UIADD3 UR12, UPT, UPT, -UR9, 0x100000, URZ ;  /* 0x00100000090c7890 */ /* 0x000fc8000fffe1ff */
[----:B------:R-:W-:Y:S02]  /*0a00*/  USHF.L.U32 UR13, UR12, 0xb, URZ ;  /* 0x0000000b0c0d7899 */ /* 0x000fe400080006ff */
[----:B------:R-:W-:Y:S02]  /*0a10*/  USHF.L.U32 UR12, UR12, 0x1, URZ ;  /* 0x000000010c0c7899 */ /* 0x000fe400080006ff */
[----:B-1----:R-:W-:Y:S01]  /*0a20*/  ULEA UR5, UR5, UR7, 0x18 ;  /* 0x0000000705057291 */ /* 0x002fe2000f8ec0ff */
[----:B------:R-:W1:Y:S11]  /*0a30*/  FENCE.VIEW.ASYNC.S ;  /* 0x00000000000073c6 */ /* 0x000e760000000000 */
[----:B-1----:R2:W1:Y:S01]  /*0a40*/  SYNCS.EXCH.64 URZ, [UR5+0xb0], UR10 ;  /* 0x0000b00a05ff75b2 */ /* 0x0024620008000100 */
[----:B------:R2:W1:Y:S01]  /*0a50*/  SYNCS.EXCH.64 URZ, [UR5+0xc0], UR12 ;  /* 0x0000c00c05ff75b2 */ /* 0x0004620008000100 */
[----:B------:R2:W1:Y:S01]  /*0a60*/  SYNCS.EXCH.64 URZ, [UR5+0xb8], UR10 ;  /* 0x0000b80a05ff75b2 */ /* 0x0004620008000100 */
[----:B------:R2:W1:Y:S02]  /*0a70*/  SYNCS.EXCH.64 URZ, [UR5+0xc8], UR12 ;  /* 0x0000c80c05ff75b2 */ /* 0x0004640008000100 */
[----:B--2---:R-:W-:Y:S01]  /*0a80*/  NOP ;  /* 0x0000000000007918 */ /* 0x004fe20000000000 */
.L_x_12:
        /* <DEDUP_REMOVED lines=26> */
.L_x_13:
        /* <DEDUP_REMOVED lines=18> */
.L_x_14:
[----:B-1----:R-:W1:Y:S01]  /*0d50*/  S2UR UR5, SR_CTAID.X ;  /* 0x00000000000579c3 */ /* 0x002e620000002500 */
[----:B------:R-:W-:-:S05]  /*0d60*/  CS2R.32 R68, SR_CgaSize ;  /* 0x0000000000447805 */ /* 0x000fca0000008a00 */
[----:B------:R-:W-:-:S05]  /*0d70*/  IMAD R68, R68, -0xa0, RZ ;  /* 0xffffff6044447824 */ /* 0x000fca00078e02ff */
[----:B------:R-:W-:-:S14]  /*0d80*/  R2UR UR9, R68 ;  /* 0x00000000440972ca */ /* 0x000fdc00000e0000 */
[----:B------:R-:W2:Y:S01]  /*0d90*/  LDCU UR9, c[0x0][UR9+0x2b0] ;  /* 0x00005600090977ac */ /* 0x000ea20008000800 */
[----:B------:R-:W-:Y:S01]  /*0da0*/  NOP ;  /* 0x0000000000007918 */ /* 0x000fe20000000000 */
[----:B------:R-:W-:-:S05]  /*0db0*/  CS2R.32 R68, SR_CgaSize ;  /* 0x0000000000447805 */ /* 0x000fca0000008a00 */
[----:B------:R-:W-:-:S05]  /*0dc0*/  IMAD R68, R68, -0xa0, RZ ;  /* 0xffffff6044447824 */ /* 0x000fca00078e02ff */
[----:B------:R-:W-:-:S14]  /*0dd0*/  R2UR UR7, R68 ;  /* 0x00000000440772ca */ /* 0x000fdc00000e0000 */
[----:B------:R-:W3:Y:S01]  /*0de0*/  LDCU UR7, c[0x0][UR7+0x2b4] ;  /* 0x00005680070777ac */ /* 0x000ee20008000800 */
[----:B------:R-:W4:Y:S08]  /*0df0*/  S2UR UR4, SR_CTAID.Y ;  /* 0x00000000000479c3 */ /* 0x000f300000002600 */
[----:B------:R-:W3:Y:S01]  /*0e00*/  LDC R9, c[0x0][0xb24] ;  /* 0x0002c900ff097b82 */ /* 0x000ee20000000800 */
[----:B-1----:R-:W-:-:S02]  /*0e10*/  I2FP.F32.U32 R4, UR5 ;  /* 0x0000000500047c45 */ /* 0x002fc40008201000 */
[----:B------:R-:W-:-:S05]  /*0e20*/  CS2R.32 R5, SR_CgaSize ;  /* 0x0000000000057805 */ /* 0x000fca0000008a00 */
[----:B------:R-:W-:-:S06]  /*0e30*/  IMAD R5, R5, -0xa0, RZ ;  /* 0xffffff6005057824 */ /* 0x000fcc00078e02ff */
[----:B------:R-:W1:Y:S01]  /*0e40*/  LDC R5, c[0x0][R5+0x2a0] ;  /* 0x0000a80005057b82 */ /* 0x000e620000000800 */
[----:B------:R-:W-:Y:S01]  /*0e50*/  MOV R21, UR5 ;  /* 0x0000000500157c02 */ /* 0x000fe20008000f00 */
[----:B--2---:R-:W-:Y:S01]  /*0e60*/  FMUL R4, R4, UR9 ;  /* 0x0000000904047c20 */ /* 0x004fe20008400000 */
[----:B----4-:R-:W-:Y:S02]  /*0e70*/  I2FP.F32.U32 R2, UR4 ;  /* 0x0000000400027c45 */ /* 0x010fe40008201000 */
[----:B------:R-:W-:-:S05]  /*0e80*/  CS2R.32 R3, SR_CgaSize ;  /* 0x0000000000037805 */ /* 0x000fca0000008a00 */
[----:B------:R-:W-:-:S06]  /*0e90*/  IMAD R3, R3, -0xa0, RZ ;  /* 0xffffff6003037824 */ /* 0x000fcc00078e02ff */
[----:B------:R-:W2:Y:S01]  /*0ea0*/  LDC R3, c[0x0][R3+0x2a4] ;  /* 0x0000a90003037b82 */ /* 0x000ea20000000800 */
[----:B------:R-:W4:Y:S01]  /*0eb0*/  F2I.U32.TRUNC.NTZ R68, R4 ;  /* 0x0000000400447305 */ /* 0x000f22000020f000 */
[----:B------:R-:W-:Y:S01]  /*0ec0*/  MOV R20, UR4 ;  /* 0x0000000400147c02 */ /* 0x000fe20008000f00 */
[----:B---3--:R-:W-:-:S05]  /*0ed0*/  FMUL R2, R2, UR7 ;  /* 0x0000000702027c20 */ /* 0x008fca0008400000 */
[----:B------:R-:W-:Y:S01]  /*0ee0*/  BAR.SYNC.DEFER_BLOCKING 0x0 ;  /* 0x0000000000007b1d */ /* 0x000fe20000010000 */
[----:B------:R-:W-:-:S05]  /*0ef0*/  ISETP.GE.AND P0, PT, R9, 0x1, PT ;  /* 0x000000010900780c */ /* 0x000fca0003f06270 */
[----:B------:R-:W3:Y:S02]  /*0f00*/  F2I.U32.TRUNC.NTZ R66, R2 ;  /* 0x0000000200427305 */ /* 0x000ee4000020f000 */
[----:B------:R-:W2:Y:S01]  /*0f10*/  S2UR UR44, SR_CTAID.Z ;  /* 0x00000000002c79c3 */ /* 0x000ea20000002700 */
[----:B----4-:R-:W-:-:S05]  /*0f20*/  IADD3 R68, PT, PT, -R68, RZ, RZ ;  /* 0x000000ff44447210 */ /* 0x010fca0007ffe1ff */
[----:B-1----:R-:W-:Y:S01]  /*0f30*/  IMAD R68, R5, R68, UR5 ;  /* 0x0000000505447e24 */ /* 0x002fe2000f8e0244 */
[----:B---3--:R-:W-:-:S05]  /*0f40*/  IADD3 R66, PT, PT, -R66, RZ, RZ ;  /* 0x000000ff42427210 */ /* 0x008fca0007ffe1ff */
[----:B--2---:R-:W-:Y:S01]  /*0f50*/  IMAD R66, R3, R66, UR4 ;  /* 0x0000000403427e24 */ /* 0x004fe2000f8e0242 */
[----:B------:R-:W-:Y:S06]  /*0f60*/  @!P0 BRA `(.L_x_15) ;  /* 0x0000000000b88947 */ /* 0x000fec0003800000 */
[----:B------:R-:W1:Y:S01]  /*0f70*/  LDC.64 R4, c[0x0][0xb18] ;  /* 0x0002c600ff047b82 */ /* 0x000e620000000a00 */
[----:B------:R-:W-:-:S07]  /*0f80*/  ISETP.NE.AND P0, PT, R9, 0x1, PT ;  /* 0x000000010900780c */ /* 0x000fce0003f05270 */
[----:B------:R-:W2:Y:S08]  /*0f90*/  LDC R10, c[0x0][0xb0c] ;  /* 0x0002c300ff0a7b82 */ /* 0x000eb00000000800 */
[----:B------:R-:W3:Y:S08]  /*0fa0*/  LDC R11, c[0x0][0x370] ;  /* 0x0000dc00ff0b7b82 */ /* 0x000ef00000000800 */
[----:B------:R-:W4:Y:S01]  /*0fb0*/  LDC R12, c[0x0][0x374] ;  /* 0x0000dd00ff0c7b82 */ /* 0x000f220000000800 */
[----:B-1----:R-:W-:-:S07]  /*0fc0*/  ISETP.NE.AND P1, PT, R4, 0x1, PT ;  /* 0x000000010400780c */ /* 0x002fce0003f25270 */
[----:B------:R-:W3:Y:S01]  /*0fd0*/  LDC.64 R6, c[0x0][0xb10] ;  /* 0x0002c400ff067b82 */ /* 0x000ee20000000a00 */
[----:B--2---:R-:W-:-:S07]  /*0fe0*/  ISETP.NE.AND P2, PT, R10, 0x1, PT ;  /* 0x000000010a00780c */ /* 0x004fce0003f45270 */
[----:B------:R-:W1:Y:S08]  /*0ff0*/  LDC R8, c[0x0][0xb20] ;  /* 0x0002c800ff087b82 */ /* 0x000e700000000800 */
[----:B------:R-:W2:Y:S01]  /*1000*/  LDC.64 R2, c[0x0][0xb28] ;  /* 0x0002ca00ff027b82 */ /* 0x000ea20000000a00 */
[----:B----4-:R-:W-:-:S04]  /*1010*/  IMAD.HI.U32 R13, R12, R5, RZ ;  /* 0x000000050c0d7227 */ /* 0x010fc800078e00ff */
[----:B------:R-:W-:-:S04]  /*1020*/  IMAD.HI.U32 R5, R20, R5, RZ ;  /* 0x0000000514057227 */ /* 0x000fc800078e00ff */
[----:B---3--:R-:W-:-:S04]  /*1030*/  IMAD.HI.U32 R14, R11, R6, RZ ;  /* 0x000000060b0e7227 */ /* 0x008fc800078e00ff */
[C---:B------:R-:W-:Y:S01]  /*1040*/  IMAD.HI.U32 R16, R21.reuse, R6, RZ ;  /* 0x0000000615107227 */ /* 0x040fe200078e00ff */
[-C--:B------:R-:W-:Y:S02]  /*1050*/  @P2 SHF.R.U32.HI R11, RZ, R7.reuse, R14 ;  /* 0x00000007ff0b2219 */ /* 0x080fe4000001160e */
[-C--:B-1----:R-:W-:Y:S02]  /*1060*/  @P1 SHF.R.U32.HI R12, RZ, R8.reuse, R13 ;  /* 0x00000008ff0c1219 */ /* 0x082fe4000001160d */
[----:B------:R-:W-:Y:S02]  /*1070*/  SHF.R.U32.HI R5, RZ, R8, R5 ;  /* 0x00000008ff057219 */ /* 0x000fe40000011605 */
[----:B------:R-:W-:Y:S02]  /*1080*/  SHF.R.U32.HI R16, RZ, R7, R16 ;  /* 0x00000007ff107219 */ /* 0x000fe40000011610 */
[----:B------:R-:W-:Y:S01]  /*1090*/  SEL R5, R20, R5, !P1 ;  /* 0x0000000514057207 */ /* 0x000fe20004800000 */
[----:B--2---:R-:W-:Y:S01]  /*10a0*/  IMAD.HI.U32 R14, R12, R2, RZ ;  /* 0x000000020c0e7227 */ /* 0x004fe200078e00ff */
[----:B------:R-:W-:-:S02]  /*10b0*/  SEL R7, R21, R16, !P2 ;  /* 0x0000001015077207 */ /* 0x000fc40005000000 */
[----:B------:R-:W-:Y:S01]  /*10c0*/  IADD3 R13, PT, PT, -R5, RZ, RZ ;  /* 0x000000ff050d7210 */ /* 0x000fe20007ffe1ff */
[----:B------:R-:W-:Y:S01]  /*10d0*/  IMAD.HI.U32 R6, R11, R2, RZ ;  /* 0x000000020b067227 */ /* 0x000fe200078e00ff */
[----:B------:R-:W-:-:S03]  /*10e0*/  @P0 SHF.R.U32.HI R12, RZ, R3, R14 ;  /* 0x00000003ff0c0219 */ /* 0x000fc6000001160e */
[----:B------:R-:W-:Y:S01]  /*10f0*/  IMAD R13, R4, R13, R20 ;  /* 0x0000000d040d7224 */ /* 0x000fe200078e0214 */
[----:B------:R-:W-:Y:S01]  /*1100*/  @P0 SHF.R.U32.HI R11, RZ, R3, R6 ;  /* 0x00000003ff0b0219 */ /* 0x000fe20000011606 */
[----:B------:R-:W-:-:S04]  /*1110*/  IMAD R12, R12, R9, RZ ;  /* 0x000000090c0c7224 */ /* 0x000fc800078e02ff */
[----:B------:R-:W-:Y:S01]  /*1120*/  IMAD R6, R11, R9, RZ ;  /* 0x000000090b067224 */ /* 0x000fe200078e02ff */
[----:B------:R-:W-:-:S04]  /*1130*/  ISETP.GE.AND P1, PT, R5, R12, PT ;  /* 0x0000000c0500720c */ /* 0x000fc80003f26270 */
[----:B------:R-:W-:Y:S01]  /*1140*/  ISETP.GE.OR P1, PT, R7, R6, P1 ;  /* 0x000000060700720c */ /* 0x000fe20000f26670 */
[----:B------:R-:W-:-:S05]  /*1150*/  IMAD.HI.U32 R6, R5, R2, RZ ;  /* 0x0000000205067227 */ /* 0x000fca00078e00ff */
[----:B------:R-:W-:-:S04]  /*1160*/  SHF.R.U32.HI R6, RZ, R3, R6 ;  /* 0x00000003ff067219 */ /* 0x000fc80000011606 */
[----:B------:R-:W-:-:S03]  /*1170*/  SEL R6, R5, R6, !P0 ;  /* 0x0000000605067207 */ /* 0x000fc60004000000 */
[----:B------:R-:W-:Y:S01]  /*1180*/  @!P1 IMAD.HI.U32 R8, R7, R2, RZ ;  /* 0x0000000207089227 */ /* 0x000fe200078e00ff */
[----:B------:R-:W-:-:S04]  /*1190*/  IADD3 R2, PT, PT, -R6, RZ, RZ ;  /* 0x000000ff06027210 */ /* 0x000fc80007ffe1ff */
[----:B------:R-:W-:Y:S01]  /*11a0*/  @!P1 SHF.R.U32.HI R8, RZ, R3, R8 ;  /* 0x00000003ff089219 */ /* 0x000fe20000011608 */
[----:B------:R-:W-:-:S03]  /*11b0*/  IMAD R2, R9, R2, R5 ;  /* 0x0000000209027224 */ /* 0x000fc600078e0205 */
[----:B------:R-:W-:-:S05]  /*11c0*/  @!P1 SEL R3, R7, R8, !P0 ;  /* 0x0000000807039207 */ /* 0x000fca0004000000 */
[--C-:B------:R-:W-:Y:S02]  /*11d0*/  @!P1 IMAD.IADD R6, R6, 0x1, -R3.reuse ;  /* 0x0000000106069824 */ /* 0x100fe400078e0a03 */
[----:B------:R-:W-:Y:S01]  /*11e0*/  @!P1 IMAD R3, R2, R11, R3 ;  /* 0x0000000b02039224 */ /* 0x000fe200078e0203 */
[----:B------:R-:W-:Y:S01]  /*11f0*/  IADD3 R2, PT, PT, -R7, RZ, RZ ;  /* 0x000000ff07027210 */ /* 0x000fe20007ffe1ff */
[----:B------:R-:W-:Y:S02]  /*1200*/  @!P1 IMAD R5, R6, R9, R7 ;  /* 0x0000000906059224 */ /* 0x000fe400078e0207 */
[----:B------:R-:W-:Y:S02]  /*1210*/  @!P1 IMAD.MOV.U32 R7, RZ, RZ, R3 ;  /* 0x000000ffff079224 */ /* 0x000fe400078e0003 */
[----:B------:R-:W-:Y:S02]  /*1220*/  IMAD R2, R10, R2, R21 ;  /* 0x000000020a027224 */ /* 0x000fe400078e0215 */
[----:B------:R-:W-:-:S02]  /*1230*/  IMAD R20, R5, R4, R13 ;  /* 0x0000000405147224 */ /* 0x000fc400078e020d */
[----:B------:R-:W-:Y:S02]  /*1240*/  IMAD R21, R7, R10, R2 ;  /* 0x0000000a07157224 */ /* 0x000fe400078e0202 */
.L_x_15:
[----:B------:R-:W1:Y:S01]  /*1250*/  LDCU UR4, c[0x0][0xb30] ;  /* 0x00016600ff0477ac */ /* 0x000e620008000800 */
[----:B------:R-:W2:Y:S08]  /*1260*/  S2UR UR37, SR_CgaCtaId ;  /* 0x00000000002579c3 */ /* 0x000eb00000008800 */
[----:B------:R-:W3:Y:S01]  /*1270*/  LDC R26, c[0x0][0xb24] ;  /* 0x0002c900ff1a7b82 */ /* 0x000ee20000000800 */
[----:B-1----:R-:W-:-:S09]  /*1280*/  UISETP.NE.AND UP1, UPT, UR4, 0x1, UPT ;  /* 0x000000010400788c */ /* 0x002fd2000bf25270 */
[----:B--2---:R-:W-:Y:S05]  /*1290*/  BRA.U UP1, `(.L_x_16) ;  /* 0x0000000101407547 */ /* 0x004fea000b800000 */
[----:B------:R-:W1:Y:S08]  /*12a0*/  LDC.64 R4, c[0x0][0xb10] ;  /* 0x0002c400ff047b82 */ /* 0x000e700000000a00 */
[----:B------:R-:W2:Y:S08]  /*12b0*/  LDC.64 R2, c[0x0][0xb18] ;  /* 0x0002c600ff027b82 */ /* 0x000eb00000000a00 */
[----:B------:R-:W4:Y:S08]  /*12c0*/  LDC R6, c[0x0][0xb20] ;  /* 0x0002c800ff067b82 */ /* 0x000f300000000800 */
[----:B------:R-:W3:Y:S01]  /*12d0*/  LDC R8, c[0x0][0xb0c] ;  /* 0x0002c300ff087b82 */ /* 0x000ee20000000800 */
[----:B-1----:R-:W-:-:S05]  /*12e0*/  IMAD.HI.U32 R4, R21, R4, RZ ;  /* 0x0000000415047227 */ /* 0x002fca00078e00ff */
[----:B------:R-:W-:Y:S01]  /*12f0*/  SHF.R.U32.HI R4, RZ, R5, R4 ;  /* 0x00000005ff047219 */ /* 0x000fe20000011604 */
[----:B--2---:R-:W-:Y:S01]  /*1300*/  IMAD.HI.U32 R3, R20, R3, RZ ;  /* 0x0000000314037227 */ /* 0x004fe200078e00ff */
[----:B------:R-:W-:-:S04]  /*1310*/  ISETP.NE.AND P0, PT, R2, 0x1, PT ;  /* 0x000000010200780c */ /* 0x000fc80003f05270 */
[----:B----4-:R-:W-:-:S04]  /*1320*/  SHF.R.U32.HI R3, RZ, R6, R3 ;  /* 0x00000006ff037219 */ /* 0x010fc80000011603 */
[----:B------:R-:W-:Y:S02]  /*1330*/  SEL R3, R20, R3, !P0 ;  /* 0x0000000314037207 */ /* 0x000fe40004000000 */
[----:B---3--:R-:W-:-:S04]  /*1340*/  ISETP.NE.AND P1, PT, R8, 0x1, PT ;  /* 0x000000010800780c */ /* 0x008fc80003f25270 */
[----:B------:R-:W-:-:S05]  /*1350*/  SEL R4, R21, R4, !P1 ;  /* 0x0000000415047207 */ /* 0x000fca0004800000 */
[----:B------:R-:W-:Y:S02]  /*1360*/  IMAD.IADD R5, R3, 0x1, -R4 ;  /* 0x0000000103057824 */ /* 0x000fe400078e0a04 */
[----:B------:R-:W-:Y:S02]  /*1370*/  IMAD.IADD R3, R4, 0x1, -R3 ;  /* 0x0000000104037824 */ /* 0x000fe400078e0a03 */
[----:B------:R-:W-:Y:S02]  /*1380*/  IMAD R21, R5, R8, R21 ;  /* 0x0000000805157224 */ /* 0x000fe400078e0215 */
[----:B------:R-:W-:-:S07]  /*1390*/  IMAD R20, R3, R2, R20 ;  /* 0x0000000203147224 */ /* 0x000fce00078e0214 */
.L_x_16:
[----:B------:R-:W-:Y:S01]  /*13a0*/  BAR.SYNC.DEFER_BLOCKING 0x0 ;  /* 0x0000000000007b1d */ /* 0x000fe20000010000 */
[----:B------:R-:W-:Y:S01]  /*13b0*/  UISETP.NE.AND UP1, UPT, UR8, 0x2, UPT ;  /* 0x000000020800788c */ /* 0x000fe2000bf25270 */
[----:B------:R-:W-:Y:S02]  /*13c0*/  ISETP.NE.OR P5, PT, R0, 0x2, !P5 ;  /* 0x000000020000780c */ /* 0x000fe40006fa5670 */
[----:B------:R-:W-:-:S06]  /*13d0*/  LOP3.LUT R2, R80, 0x1f, RZ, 0xc0, !PT ;  /* 0x0000001f50027812 */ /* 0x000fcc00078ec0ff */
[----:B------:R-:W-:Y:S05]  /*13e0*/  BRA.U UP1, `(.L_x_17) ;  /* 0x0000001501287547 */ /* 0x000fea000b800000 */
[----:B------:R-:W1:Y:S01]  /*13f0*/  LDCU UR13, c[0x0][0x38c] ;  /* 0x00007180ff0d77ac */ /* 0x000e620008000800 */
[----:B------:R-:W2:Y:S01]  /*1400*/  LDC R9, c[0x0][0x370] ;  /* 0x0000dc00ff097b82 */ /* 0x000ea20000000800 */
[----:B------:R-:W-:Y:S01]  /*1410*/  PLOP3.LUT P1, PT, PT, PT, UP2, 0x80, 0x8 ;  /* 0x000000000008781c */ /* 0x000fe20003f2f028 */
[----:B------:R-:W-:Y:S01]  /*1420*/  HFMA2 R12, -RZ, RZ, 0, 0 ;  /* 0x00000000ff0c7431 */ /* 0x000fe200000001ff */
[----:B------:R-:W-:Y:S01]  /*1430*/  ISETP.EQ.OR P4, PT, R2, RZ, P5 ;  /* 0x000000ff0200720c */ /* 0x000fe20002f82670 */
[----:B------:R-:W-:Y:S01]  /*1440*/  IMAD.MOV.U32 R15, RZ, RZ, 0x1 ;  /* 0x00000001ff0f7424 */ /* 0x000fe200078e00ff */
[----:B------:R-:W-:Y:S01]  /*1450*/  PLOP3.LUT P1, PT, P1, PT, PT, 0x8, 0x80 ;  /* 0x000000000080781c */ /* 0x000fe20000f2e170 */
[----:B------:R-:W-:Y:S01]  /*1460*/  IMAD.MOV.U32 R14, RZ, RZ, RZ ;  /* 0x000000ffff0e7224 */ /* 0x000fe200078e00ff */
[----:B------:R-:W-:Y:S01]  /*1470*/  MOV R8, 0x1 ;  /* 0x0000000100087802 */ /* 0x000fe20000000f00 */
[----:B------:R-:W4:Y:S01]  /*1480*/  LDC R0, c[0x0][0x374] ;  /* 0x0000dd00ff007b82 */ /* 0x000f220000000800 */
[----:B------:R-:W-:Y:S01]  /*1490*/  IMAD.MOV.U32 R10, RZ, RZ, RZ ;  /* 0x000000ffff0a7224 */ /* 0x000fe200078e00ff */
[----:B------:R-:W2:Y:S01]  /*14a0*/  LDCU.64 UR22, c[0x0][0x348] ;  /* 0x00006900ff1677ac */ /* 0x000ea20008000a00 */
[----:B------:R-:W-:Y:S01]  /*14b0*/  UMOV UR6, URZ ;  /* 0x000000ff00067c82 */ /* 0x000fe20008000000 */
[----:B-1----:R-:W-:-:S04]  /*14c0*/  UIADD3 UR5, UPT, UPT, UR13, 0x1f, URZ ;  /* 0x0000001f0d057890 */ /* 0x002fc8000fffe0ff */
[----:B------:R-:W-:-:S04]  /*14d0*/  USHF.R.S32.HI UR4, URZ, 0x1f, UR5 ;  /* 0x0000001fff047899 */ /* 0x000fc80008011405 */
[----:B------:R-:W-:-:S04]  /*14e0*/  ULEA.HI UR4, UR4, UR5, URZ, 0x5 ;  /* 0x0000000504047291 */ /* 0x000fc8000f8f28ff */
[----:B------:R-:W-:Y:S02]  /*14f0*/  USHF.R.S32.HI UR15, URZ, 0x5, UR4 ;  /* 0x00000005ff0f7899 */ /* 0x000fe40008011404 */
[----:B------:R-:W-:Y:S02]  /*1500*/  UIADD3 UR4, UPT, UPT, UR13, -0x1, URZ ;  /* 0xffffffff0d047890 */ /* 0x000fe4000fffe0ff */
[----:B------:R-:W-:Y:S02]  /*1510*/  UISETP.LT.U32.AND UP0, UPT, UR15, 0x6, UPT ;  /* 0x000000060f00788c */ /* 0x000fe4000bf01070 */
[----:B------:R-:W-:Y:S02]  /*1520*/  UISETP.GE.U32.AND UP1, UPT, UR4, -0x3f, UPT ;  /* 0xffffffc10400788c */ /* 0x000fe4000bf26070 */
[----:B------:R-:W-:Y:S02]  /*1530*/  USEL UR14, UR15, 0x6, UP0 ;  /* 0x000000060f0e7887 */ /* 0x000fe40008000000 */
[----:B------:R-:W-:-:S02]  /*1540*/  UIADD3 UR13, UPT, UPT, UR13, 0x3e, URZ ;  /* 0x0000003e0d0d7890 */ /* 0x000fc4000fffe0ff */
[----:B------:R-:W-:Y:S02]  /*1550*/  UIADD3 UR5, UPT, UPT, UR14, -0x1, URZ ;  /* 0xffffffff0e057890 */ /* 0x000fe4000fffe0ff */
[----:B------:R-:W-:-:S03]  /*1560*/  UIADD3 UR7, UPT, UPT, UR15, -UR14, URZ ;  /* 0x8000000e0f077290 */ /* 0x000fc6000fffe0ff */
[----:B------:R-:W-:-:S04]  /*1570*/  @UP1 UIADD3 UR5, UPT, UPT, UR14, URZ, URZ ;  /* 0x000000ff0e051290 */ /* 0x000fc8000fffe0ff */
[----:B--2---:R-:W-:-:S12]  /*1580*/  UIADD3 UR5, UPT, UPT, UR5, 0x1, URZ ;  /* 0x0000000105057890 */ /* 0x004fd8000fffe0ff */
.L_x_35:
[----:B------:R-:W-:Y:S01]  /*1590*/  UISETP.NE.AND UP0, UPT, UR37, URZ, UPT ;  /* 0x000000ff2500728c */ /* 0x000fe2000bf05270 */
[----:B------:R-:W1:Y:S08]  /*15a0*/  S2UR UR37, SR_CgaCtaId ;  /* 0x00000000002579c3 */ /* 0x000e700000008800 */
[----:B------:R-:W-:Y:S05]  /*15b0*/  BRA.U UP0, `(.L_x_18) ;  /* 0x0000000100347547 */ /* 0x000fea000b800000 */
[----:B------:R-:W2:Y:S01]  /*15c0*/  S2R R2, SR_CgaCtaId ;  /* 0x0000000000027919 */ /* 0x000ea20000008800 */
[----:B------:R-:W-:-:S04]  /*15d0*/  MOV R3, 0x400 ;  /* 0x0000040000037802 */ /* 0x000fc80000000f00 */
[----:B--2---:R-:W-:Y:S02]  /*15e0*/  LEA R3, R2, R3, 0x18 ;  /* 0x0000000302037211 */ /* 0x004fe400078ec0ff */
[----:B------:R-:W-:-:S03]  /*15f0*/  SHF.L.U32 R2, R8, 0x1f, RZ ;  /* 0x0000001f08027819 */ /* 0x000fc600000006ff */
[----:B------:R-:W-:-:S04]  /*1600*/  IMAD R3, R10, 0x8, R3 ;  /* 0x000000080a037824 */ /* 0x000fc800078e0203 */
[----:B------:R-:W2:Y:S02]  /*1610*/  SYNCS.PHASECHK.TRANS64.TRYWAIT P0, [R3+URZ+0x120], R2 ;  /* 0x00012002030075a7 */ /* 0x000ea400080011ff */
[----:B--2---:R-:W-:Y:S05]  /*1620*/  @!P0 BRA `(.L_x_19) ;  /* 0x0000009800a88947 */ /* 0x004fea0003800000 */
.L_x_169:
[----:B------:R-:W-:Y:S01]  /*1630*/  VIADD R10, R10, 0x1 ;  /* 0x000000010a0a7836 */ /* 0x000fe20000000000 */
[----:B------:R2:W-:Y:S04]  /*1640*/  SYNCS.ARRIVE.TRANS64.A1T0 RZ, [R3+URZ+0x110], RZ ;  /* 0x000110ff03ff79a7 */ /* 0x0005e800081000ff */
[----:B------:R-:W-:-:S04]  /*1650*/  ISETP.NE.AND P0, PT, R10, 0x2, PT ;  /* 0x000000020a00780c */ /* 0x000fc80003f05270 */
[----:B------:R-:W-:Y:S02]  /*1660*/  SEL R10, R10, RZ, P0 ;  /* 0x000000ff0a0a7207 */ /* 0x000fe40000000000 */
[----:B--2---:R-:W-:-:S04]  /*1670*/  SEL R3, RZ, 0x1, P0 ;  /* 0x00000001ff037807 */ /* 0x004fc80000000000 */
[----:B------:R-:W-:-:S07]  /*1680*/  LOP3.LUT R8, R8, R3, RZ, 0x3c, !PT ;  /* 0x0000000308087212 */ /* 0x000fce00078e3cff */
.L_x_18:
[----:B------:R-:W-:Y:S01]  /*1690*/  UMOV UR4, 0x400 ;  /* 0x0000040000047882 */ /* 0x000fe20000000000 */
[----:B------:R-:W-:Y:S01]  /*16a0*/  SHF.L.U32 R2, R15, 0x1f, RZ ;  /* 0x0000001f0f027819 */ /* 0x000fe200000006ff */
[----:B-1----:R-:W-:Y:S01]  /*16b0*/  ULEA UR4, UR37, UR4, 0x18 ;  /* 0x0000000425047291 */ /* 0x002fe2000f8ec0ff */
[----:B------:R-:W-:Y:S01]  /*16c0*/  R2UR UR43, R21 ;  /* 0x00000000152b72ca */ /* 0x000fe200000e0000 */
[----:B------:R-:W-:Y:S01]  /*16d0*/  UISETP.GE.U32.AND UP0, UPT, UR13, 0x3f, UPT ;  /* 0x0000003f0d00788c */ /* 0x000fe2000bf06070 */
[----:B------:R-:W-:Y:S01]  /*16e0*/  R2UR UR34, R20 ;  /* 0x00000000142272ca */ /* 0x000fe200000e0000 */
[----:B------:R-:W-:Y:S01]  /*16f0*/  ULEA UR8, UR6, UR4, 0x3 ;  /* 0x0000000406087291 */ /* 0x000fe2000f8e18ff */
[----:B------:R-:W-:-:S08]  /*1700*/  UMOV UR21, URZ ;  /* 0x000000ff00157c82 */ /* 0x000fd00008000000 */
[----:B------:R1:W2:Y:S01]  /*1710*/  SYNCS.PHASECHK.TRANS64.TRYWAIT P0, [UR8+0x30], R2 ;  /* 0x00003002ff0075a7 */ /* 0x0002a20008001108 */
[----:B------:R-:W-:Y:S02]  /*1720*/  USHF.L.U32 UR43, UR43, 0x7, URZ ;  /* 0x000000072b2b7899 */ /* 0x000fe400080006ff */
[----:B------:R-:W-:Y:S01]  /*1730*/  USHF.L.U32 UR34, UR34, 0x7, URZ ;  /* 0x0000000722227899 */ /* 0x000fe200080006ff */
[----:B------:R-:W-:Y:S11]  /*1740*/  BRA.U !UP0, `(.L_x_20) ;  /* 0x0000000108ec7547 */ /* 0x000ff6000b800000 */
[----:B------:R-:W-:Y:S02]  /*1750*/  UIADD3 UR26, UPT, UPT, UR34, 0x20, URZ ;  /* 0x00000020221a7890 */ /* 0x000fe4000fffe0ff */
[----:B------:R-:W-:Y:S02]  /*1760*/  UIADD3 UR18, UPT, UPT, UR34, 0x40, URZ ;  /* 0x0000004022127890 */ /* 0x000fe4000fffe0ff */
[----:B------:R-:W-:Y:S01]  /*1770*/  UIADD3 UR10, UPT, UPT, UR34, 0x60, URZ ;  /* 0x00000060220a7890 */ /* 0x000fe2000fffe0ff */
[----:B------:R-:W-:Y:S01]  /*1780*/  UMOV UR29, URZ ;  /* 0x000000ff001d7c82 */ /* 0x000fe20008000000 */
[----:B------:R-:W-:-:S10]  /*1790*/  UMOV UR45, UR6 ;  /* 0x00000006002d7c82 */ /* 0x000fd40008000000 */
.L_x_25:
[----:B-1----:R-:W-:Y:S01]  /*17a0*/  ULEA UR41, UR45, UR4, 0x3 ;  /* 0x000000042d297291 */ /* 0x002fe2000f8e18ff */
[----:B--2---:R-:W-:Y:S01]  /*17b0*/  @!P5 MOV R3, 0x8000 ;  /* 0x000080000003d802 */ /* 0x004fe20000000f00 */
[----:B--2---:R-:W-:Y:S10]  /*17c0*/  @P0 BRA `(.L_x_21) ;  /* 0x00000000000c0947 */ /* 0x004ff40003800000 */
[----:B------:R-:W-:-:S04]  /*17d0*/  SHF.L.U32 R5, R15, 0x1f, RZ ;  /* 0x0000001f0f057819 */ /* 0x000fc800000006ff */
[----:B------:R-:W2:Y:S02]  /*17e0*/  SYNCS.PHASECHK.TRANS64.TRYWAIT P0, [UR41+0x30], R5 ;  /* 0x00003005ff0075a7 */ /* 0x000ea40008001129 */
[----:B--2---:R-:W-:Y:S05]  /*17f0*/  @!P0 BRA `(.L_x_22) ;  /* 0x0000009800488947 */ /* 0x004fea0003800000 */
.L_x_21:
[----:B------:R2:W-:Y:S01]  /*1800*/  @!P5 SYNCS.ARRIVE.TRANS64 RZ, [UR41], R3 ;  /* 0x00000003ffffd9a7 */ /* 0x0005e20008000029 */
[----:B------:R-:W-:Y:S04]  /*1810*/  BSSY.RECONVERGENT B0, `(.L_x_23) ;  /* 0x0000003000007945 */ /* 0x000fe80003800200 */
[----:B------:R-:W-:Y:S05]  /*1820*/  @P4 BRA `(.L_x_24) ;  /* 0x0000000000044947 */ /* 0x000fea0003800000 */
[----:B------:R-:W-:Y:S05]  /*1830*/  BPT.TRAP 0x1 ;  /* 0x000000040000795c */ /* 0x000fea0000300000 */
.L_x_24:
[----:B------:R-:W-:Y:S05]  /*1840*/  BSYNC.RECONVERGENT B0 ;  /* 0x0000000000007941 */ /* 0x000fea0003800200 */
.L_x_23:
[----:B------:R-:W-:Y:S02]  /*1850*/  UIADD3 UR6, UPT, UPT, UR45, 0x1, URZ ;  /* 0x000000012d067890 */ /* 0x000fe4000fffe0ff */
[----:B------:R-:W-:Y:S02]  /*1860*/  UIADD3 UR46, UP1, UPT, UR22, 0x80, URZ ;  /* 0x00000080162e7890 */ /* 0x000fe4000ff3e0ff */
[----:B------:R-:W-:Y:S02]  /*1870*/  UISETP.NE.AND UP0, UPT, UR6, 0x6, UPT ;  /* 0x000000060600788c */ /* 0x000fe4000bf05270 */
[----:B------:R-:W-:Y:S02]  /*1880*/  USHF.L.U32 UR42, UR29, 0x5, URZ ;  /* 0x000000051d2a7899 */ /* 0x000fe400080006ff */
[----:B------:R-:W-:Y:S02]  /*1890*/  USEL UR9, URZ, 0x1, UP0 ;  /* 0x00000001ff097887 */ /* 0x000fe40008000000 */
[----:B------:R-:W-:-:S02]  /*18a0*/  USEL UR6, UR6, URZ, UP0 ;  /* 0x000000ff06067287 */ /* 0x000fc40008000000 */
[----:B------:R-:W-:Y:S02]  /*18b0*/  UIADD3 UR38, UP0, UPT, UR22, 0x180, URZ ;  /* 0x0000018016267890 */ /* 0x000fe4000ff1e0ff */
[----:B------:R-:W-:Y:S01]  /*18c0*/  ULEA UR8, UR6, UR4, 0x3 ;  /* 0x0000000406087291 */ /* 0x000fe2000f8e18ff */
[----:B------:R-:W-:Y:S01]  /*18d0*/  LOP3.LUT R15, R15, UR9, RZ, 0x3c, !PT ;  /* 0x000000090f0f7c12 */ /* 0x000fe2000f8e3cff */
[----:B------:R-:W-:Y:S02]  /*18e0*/  UIADD3.X UR47, UPT, UPT, URZ, UR23, URZ, UP1, !UPT ;  /* 0x00000017ff2f7290 */ /* 0x000fe40008ffe4ff */
[----:B------:R-:W-:Y:S01]  /*18f0*/  UIADD3.X UR39, UPT, UPT, URZ, UR23, URZ, UP0, !UPT ;  /* 0x00000017ff277290 */ /* 0x000fe200087fe4ff */
[----:B-1----:R-:W-:Y:S01]  /*1900*/  SHF.L.U32 R2, R15, 0x1f, RZ ;  /* 0x0000001f0f027819 */ /* 0x002fe200000006ff */
[----:B------:R-:W-:Y:S01]  /*1910*/  UMOV UR30, 0x0 ;  /* 0x00000000001e7882 */ /* 0x000fe20000000000 */
[----:B------:R-:W-:Y:S01]  /*1920*/  UMOV UR31, 0x10000000 ;  /* 0x10000000001f7882 */ /* 0x000fe20000000000 */
[----:B------:R-:W-:Y:S01]  /*1930*/  UMOV UR33, UR41 ;  /* 0x0000002900217c82 */ /* 0x000fe20008000000 */
[----:B------:R1:W1:Y:S01]  /*1940*/  SYNCS.PHASECHK.TRANS64.TRYWAIT P0, [UR8+0x30], R2 ;  /* 0x00003002ff0075a7 */ /* 0x0002620008001108 */
[----:B------:R-:W-:Y:S01]  /*1950*/  ULEA UR8, UR45, UR4, 0xe ;  /* 0x000000042d087291 */ /* 0x000fe2000f8e70ff */
[----:B------:R-:W-:Y:S01]  /*1960*/  UMOV UR36, UR44 ;  /* 0x0000002c00247c82 */ /* 0x000fe20008000000 */
[----:B------:R-:W-:-:S02]  /*1970*/  UMOV UR35, UR42 ;  /* 0x0000002a00237c82 */ /* 0x000fc40008000000 */
[----:B------:R-:W-:Y:S02]  /*1980*/  UIADD3 UR40, UPT, UPT, UR8, 0x8400, URZ ;  /* 0x0000840008287890 */ /* 0x000fe4000fffe0ff */
[----:B------:R-:W-:Y:S02]  /*1990*/  UIADD3 UR32, UPT, UPT, UR8, 0x20400, URZ ;  /* 0x0002040008207890 */ /* 0x000fe4000fffe0ff */
[----:B------:R-:W-:Y:S02]  /*19a0*/  UIADD3 UR24, UPT, UPT, UR8, 0x21400, URZ ;  /* 0x0002140008187890 */ /* 0x000fe4000fffe0ff */
[----:B------:R-:W-:Y:S02]  /*19b0*/  UIADD3 UR16, UPT, UPT, UR8, 0x22400, URZ ;  /* 0x0002240008107890 */ /* 0x000fe4000fffe0ff */
[----:B------:R-:W-:Y:S01]  /*19c0*/  UIADD3 UR8, UPT, UPT, UR8, 0x23400, URZ ;  /* 0x0002340008087890 */ /* 0x000fe2000fffe0ff */
[----:B------:R1:W-:Y:S01]  /*19d0*/  UTMALDG.3D [UR40], [UR46], desc[UR30] ;  /* 0x00001e282e0075b4 */ /* 0x0003e20008011000 */
[----:B------:R-:W-:Y:S01]  /*19e0*/  UMOV UR25, UR41 ;  /* 0x0000002900197c82 */ /* 0x000fe20008000000 */
[----:B------:R-:W-:Y:S01]  /*19f0*/  UMOV UR28, UR44 ;  /* 0x0000002c001c7c82 */ /* 0x000fe20008000000 */
[----:B------:R-:W-:Y:S01]  /*1a00*/  UMOV UR27, UR42 ;  /* 0x0000002a001b7c82 */ /* 0x000fe20008000000 */
[----:B------:R-:W-:Y:S01]  /*1a10*/  UMOV UR17, UR41 ;  /* 0x0000002900117c82 */ /* 0x000fe20008000000 */
[----:B------:R-:W-:Y:S01]  /*1a20*/  UMOV UR20, UR44 ;  /* 0x0000002c00147c82 */ /* 0x000fe20008000000 */
[----:B------:R-:W-:Y:S01]  /*1a30*/  UMOV UR19, UR42 ;  /* 0x0000002a00137c82 */ /* 0x000fe20008000000 */
[----:B------:R-:W-:Y:S01]  /*1a40*/  UMOV UR12, UR44 ;  /* 0x0000002c000c7c82 */ /* 0x000fe20008000000 */
[----:B------:R1:W-:Y:S01]  /*1a50*/  UTMALDG.3D [UR32], [UR38], desc[UR30] ;  /* 0x00001e20260075b4 */ /* 0x0003e20008011000 */
[----:B------:R-:W-:Y:S01]  /*1a60*/  UMOV UR9, UR41 ;  /* 0x0000002900097c82 */ /* 0x000fe20008000000 */
[----:B------:R-:W-:Y:S01]  /*1a70*/  UMOV UR11, UR42 ;  /* 0x0000002a000b7c82 */ /* 0x000fe20008000000 */
[----:B------:R-:W-:Y:S01]  /*1a80*/  UIADD3 UR29, UPT, UPT, UR29, 0x1, URZ ;  /* 0x000000011d1d7890 */ /* 0x000fe2000fffe0ff */
[----:B------:R-:W-:Y:S01]  /*1a90*/  UMOV UR21, UR5 ;  /* 0x0000000500157c82 */ /* 0x000fe20008000000 */
[----:B------:R-:W-:-:S02]  /*1aa0*/  UMOV UR45, UR6 ;  /* 0x00000006002d7c82 */ /* 0x000fc40008000000 */
[----:B------:R-:W-:Y:S01]  /*1ab0*/  UISETP.NE.AND UP0, UPT, UR29, UR5, UPT ;  /* 0x000000051d00728c */ /* 0x000fe2000bf05270 */
[----:B------:R1:W-:Y:S01]  /*1ac0*/  UTMALDG.3D [UR24], [UR38], desc[UR30] ;  /* 0x00001e18260075b4 */ /* 0x0003e20008011000 */
[----:B------:R1:W-:Y:S01]  /*1ad0*/  UTMALDG.3D [UR16], [UR38], desc[UR30] ;  /* 0x00001e10260075b4 */ /* 0x0003e20008011000 */
[----:B------:R1:W-:Y:S06]  /*1ae0*/  UTMALDG.3D [UR8], [UR38], desc[UR30] ;  /* 0x00001e08260075b4 */ /* 0x0003ec0008011000 */
[----:B------:R-:W-:Y:S05]  /*1af0*/  BRA.U UP0, `(.L_x_25) ;  /* 0xfffffffd00287547 */ /* 0x000fea000b83ffff */
.L_x_20:
[----:B-1----:R-:W-:Y:S01]  /*1b00*/  ULEA UR8, UR6, UR4, 0x3 ;  /* 0x0000000406087291 */ /* 0x002fe2000f8e18ff */
[----:B------:R-:W-:Y:S01]  /*1b10*/  SHF.L.U32 R2, R15, 0x1f, RZ ;  /* 0x0000001f0f027819 */ /* 0x000fe200000006ff */
[----:B------:R-:W-:Y:S01]  /*1b20*/  @!P1 SYNCS.ARRIVE.TRANS64.A1T0 RZ, [UR4+0xa8], RZ ;  /* 0x0000a8ffffff99a7 */ /* 0x000fe20008100004 */
[----:B------:R-:W-:-:S06]  /*1b30*/  UISETP.GT.AND UP0, UPT, UR15, UR14, UPT ;  /* 0x0000000e0f00728c */ /* 0x000fcc000bf04270 */
[----:B--2---:R1:W2:Y:S03]  /*1b40*/  SYNCS.PHASECHK.TRANS64.TRYWAIT P0, [UR8+0x30], R2 ;  /* 0x00003002ff0075a7 */ /* 0x0042a60008001108 */
[----:B------:R-:W-:Y:S05]  /*1b50*/  BRA.U !UP0, `(.L_x_26) ;  /* 0x0000000108e87547 */ /* 0x000fea000b800000 */
[----:B------:R-:W-:Y:S02]  /*1b60*/  UIADD3 UR29, UPT, UPT, UR7, UR21, URZ ;  /* 0x00000015071d7290 */ /* 0x000fe4000fffe0ff */
[----:B------:R-:W-:Y:S02]  /*1b70*/  UIADD3 UR26, UPT, UPT, UR34, 0x20, URZ ;  /* 0x00000020221a7890 */ /* 0x000fe4000fffe0ff */
[----:B------:R-:W-:Y:S02]  /*1b80*/  UIADD3 UR18, UPT, UPT, UR34, 0x40, URZ ;  /* 0x0000004022127890 */ /* 0x000fe4000fffe0ff */
[----:B------:R-:W-:Y:S01]  /*1b90*/  UIADD3 UR10, UPT, UPT, UR34, 0x60, URZ ;  /* 0x00000060220a7890 */ /* 0x000fe2000fffe0ff */
[----:B------:R-:W-:-:S11]  /*1ba0*/  UMOV UR32, UR6 ;  /* 0x0000000600207c82 */ /* 0x000fd60008000000 */
.L_x_31:
[----:B------:R-:W-:Y:S01]  /*1bb0*/  ULEA UR41, UR32, UR4, 0x3 ;  /* 0x0000000420297291 */ /* 0x000fe2000f8e18ff */
[----:B--2---:R-:W-:Y:S01]  /*1bc0*/  @!P5 MOV R3, 0x8000 ;  /* 0x000080000003d802 */ /* 0x004fe20000000f00 */
[----:B-12---:R-:W-:Y:S10]  /*1bd0*/  @P0 BRA `(.L_x_27) ;  /* 0x00000000000c0947 */ /* 0x006ff40003800000 */
[----:B------:R-:W-:-:S04]  /*1be0*/  SHF.L.U32 R5, R15, 0x1f, RZ ;  /* 0x0000001f0f057819 */ /* 0x000fc800000006ff */
[----:B------:R-:W2:Y:S02]  /*1bf0*/  SYNCS.PHASECHK.TRANS64.TRYWAIT P0, [UR41+0x30], R5 ;  /* 0x00003005ff0075a7 */ /* 0x000ea40008001129 */
[----:B--2---:R-:W-:Y:S05]  /*1c00*/  @!P0 BRA `(.L_x_28) ;  /* 0x00000094005c8947 */ /* 0x004fea0003800000 */
.L_x_27:
[----:B------:R2:W-:Y:S01]  /*1c10*/  @!P5 SYNCS.ARRIVE.TRANS64 RZ, [UR41], R3 ;  /* 0x00000003ffffd9a7 */ /* 0x0005e20008000029 */
[----:B------:R-:W-:Y:S04]  /*1c20*/  BSSY.RECONVERGENT B0, `(.L_x_29) ;  /* 0x0000003000007945 */ /* 0x000fe80003800200 */
[----:B------:R-:W-:Y:S05]  /*1c30*/  @P4 BRA `(.L_x_30) ;  /* 0x0000000000044947 */ /* 0x000fea0003800000 */
[----:B------:R-:W-:Y:S05]  /*1c40*/  BPT.TRAP 0x1 ;  /* 0x000000040000795c */ /* 0x000fea0000300000 */
.L_x_30:
[----:B------:R-:W-:Y:S05]  /*1c50*/  BSYNC.RECONVERGENT B0 ;  /* 0x0000000000007941 */ /* 0x000fea0003800200 */
.L_x_29:
        /* <DEDUP_REMOVED lines=24> */
[----:B------:R-:W-:Y:S01]  /*1de0*/  UTMALDG.3D [UR40], [UR46], desc[UR30] ;  /* 0x00001e282e0075b4 */ /* 0x000fe20008011000 */
        /* <DEDUP_REMOVED lines=10> */
[----:B------:R-:W-:-:S04]  /*1e90*/  UIADD3 UR21, UPT, UPT, UR21, 0x1, URZ ;  /* 0x0000000115157890 */ /* 0x000fc8000fffe0ff */
[----:B------:R-:W-:Y:S01]  /*1ea0*/  UISETP.NE.AND UP0, UPT, UR21, UR29, UPT ;  /* 0x0000001d1500728c */ /* 0x000fe2000bf05270 */
[----:B------:R1:W-:Y:S01]  /*1eb0*/  UTMALDG.3D [UR24], [UR38], desc[UR30] ;  /* 0x00001e18260075b4 */ /* 0x0003e20008011000 */
[----:B------:R1:W-:Y:S01]  /*1ec0*/  UTMALDG.3D [UR16], [UR38], desc[UR30] ;  /* 0x00001e10260075b4 */ /* 0x0003e20008011000 */
[----:B------:R1:W-:Y:S01]  /*1ed0*/  UTMALDG.3D [UR8], [UR38], desc[UR30] ;  /* 0x00001e08260075b4 */ /* 0x0003e20008011000 */
[----:B---3--:R-:W-:-:S05]  /*1ee0*/  UMOV UR32, UR6 ;  /* 0x0000000600207c82 */ /* 0x008fca0008000000 */
[----:B------:R-:W-:Y:S05]  /*1ef0*/  BRA.U UP0, `(.L_x_31) ;  /* 0xfffffffd002c7547 */ /* 0x000fea000b83ffff */
.L_x_26:
[----:B-1----:R-:W-:Y:S01]  /*1f00*/  LEA R2, R14, UR4, 0x3 ;  /* 0x000000040e027c11 */ /* 0x002fe2000f8e18ff */
[----:B------:R-:W-:Y:S01]  /*1f10*/  NOP ;  /* 0x0000000000007918 */ /* 0x000fe20000000000 */
[----:B--2---:R-:W-:Y:S02]  /*1f20*/  SHF.L.U32 R3, R12, 0x1f, RZ ;  /* 0x0000001f0c037819 */ /* 0x004fe400000006ff */
[----:B------:R-:W-:Y:S02]  /*1f30*/  LEA R4, R14, UR4, 0x4 ;  /* 0x000000040e047c11 */ /* 0x000fe4000f8e20ff */
[----:B------:R-:W1:Y:S02]  /*1f40*/  SYNCS.PHASECHK.TRANS64.TRYWAIT P0, [R2+URZ+0xb0], R3 ;  /* 0x0000b003020075a7 */ /* 0x000e6400080011ff */
[----:B-1----:R-:W-:Y:S05]  /*1f50*/  @!P0 BRA `(.L_x_32) ;  /* 0x0000009000a08947 */ /* 0x002fea0003800000 */
.L_x_172:
[----:B------:R-:W2:Y:S01]  /*1f60*/  LDS.128 R4, [R4+0x140] ;  /* 0x0001400004047984 */ /* 0x000ea20000000c00 */
[----:B---3--:R-:W-:Y:S01]  /*1f70*/  ISETP.GE.AND P0, PT, R26, 0x1, PT ;  /* 0x000000011a00780c */ /* 0x008fe20003f06270 */
[----:B-1----:R-:W-:Y:S01]  /*1f80*/  VIADD R2, R2, 0xc0 ;  /* 0x000000c002027836 */ /* 0x002fe20000000000 */
[----:B------:R-:W-:Y:S01]  /*1f90*/  @!PT LDS RZ, [RZ] ;  /* 0x00000000fffff984 */ /* 0x000fe20000000800 */
[----:B------:R-:W-:Y:S01]  /*1fa0*/  @!PT LDS RZ, [RZ] ;  /* 0x00000000fffff984 */ /* 0x000fe20000000800 */
[----:B------:R-:W-:Y:S01]  /*1fb0*/  @!PT LDS RZ, [RZ] ;  /* 0x00000000fffff984 */ /* 0x000fe20000000800 */
[----:B------:R-:W-:Y:S01]  /*1fc0*/  @!PT LDS RZ, [RZ] ;  /* 0x00000000fffff984 */ /* 0x000fe20000000800 */
[----:B------:R1:W-:Y:S06]  /*1fd0*/  MEMBAR.ALL.CTA ;  /* 0x0000000000007992 */ /* 0x0003ec0000008000 */
[----:B-1----:R-:W1:Y:S01]  /*1fe0*/  FENCE.VIEW.ASYNC.S ;  /* 0x00000000000073c6 */ /* 0x002e620000000000 */
[----:B------:R-:W-:-:S04]  /*1ff0*/  PRMT R2, RZ, 0x654, R2 ;  /* 0x00000654ff027816 */ /* 0x000fc80000000002 */
[----:B-1----:R1:W-:Y:S01]  /*2000*/  SYNCS.ARRIVE.TRANS64.RED.A1T0 RZ, [R2+URZ], RZ ;  /* 0x000000ff02ff79a7 */ /* 0x0023e200081004ff */
[----:B--2---:R-:W-:-:S13]  /*2010*/  LOP3.LUT P2, RZ, R6, 0x1, RZ, 0xc0, !PT ;  /* 0x0000000106ff7812 */ /* 0x004fda000784c0ff */
[----:B------:R-:W-:Y:S01]  /*2020*/  @P2 SHF.R.U32.HI R3, RZ, 0x10, R5 ;  /* 0x00000010ff032819 */ /* 0x000fe20000011605 */
[----:B------:R-:W-:Y:S01]  /*2030*/  VOTEU.ANY UP0, P2 ;  /* 0x0000000000ff7886 */ /* 0x000fe20001000100 */
[----:B------:R-:W-:Y:S02]  /*2040*/  @P2 MOV R13, R4 ;  /* 0x00000004000d2202 */ /* 0x000fe40000000f00 */
[----:B------:R-:W-:Y:S02]  /*2050*/  @P2 R2UR.BROADCAST UR8, R3 ;  /* 0x00000000030822ca */ /* 0x000fe400008e0000 */
[----:B------:R-:W-:-:S11]  /*2060*/  @P2 LOP3.LUT R11, R5, 0xffff, RZ, 0xc0, !PT ;  /* 0x0000ffff050b2812 */ /* 0x000fd600078ec0ff */
[----:B------:R-:W-:Y:S01]  /*2070*/  @UP0 UMOV UR44, UR8 ;  /* 0x00000008002c0c82 */ /* 0x000fe20008000000 */
[----:B-1----:R-:W-:Y:S05]  /*2080*/  @!P0 BRA `(.L_x_33) ;  /* 0x0000000000b88947 */ /* 0x002fea0003800000 */
[----:B------:R-:W4:Y:S01]  /*2090*/  LDC.64 R4, c[0x0][0xb18] ;  /* 0x0002c600ff047b82 */ /* 0x000f220000000a00 */
[----:B------:R-:W-:-:S07]  /*20a0*/  ISETP.NE.AND P3, PT, R26, 0x1, PT ;  /* 0x000000011a00780c */ /* 0x000fce0003f65270 */
[----:B------:R-:W1:Y:S08]  /*20b0*/  LDC.64 R6, c[0x0][0xb10] ;  /* 0x0002c400ff067b82 */ /* 0x000e700000000a00 */
[----:B------:R-:W2:Y:S08]  /*20c0*/  LDC R16, c[0x0][0xb20] ;  /* 0x0002c800ff107b82 */ /* 0x000eb00000000800 */
[----:B------:R-:W3:Y:S01]  /*20d0*/  LDC R18, c[0x0][0xb0c] ;  /* 0x0002c300ff127b82 */ /* 0x000ee20000000800 */
[----:B----4-:R-:W-:Y:S01]  /*20e0*/  IMAD.HI.U32 R17, R0, R5, RZ ;  /* 0x0000000500117227 */ /* 0x010fe200078e00ff */
[----:B------:R-:W-:-:S03]  /*20f0*/  ISETP.NE.AND P0, PT, R4, 0x1, PT ;  /* 0x000000010400780c */ /* 0x000fc60003f05270 */
[----:B------:R-:W-:-:S03]  /*2100*/  IMAD.HI.U32 R5, R11, R5, RZ ;  /* 0x000000050b057227 */ /* 0x000fc600078e00ff */
[----:B------:R-:W4:Y:S01]  /*2110*/  LDC.64 R2, c[0x0][0xb28] ;  /* 0x0002ca00ff027b82 */ /* 0x000f220000000a00 */
[----:B-1----:R-:W-:-:S04]  /*2120*/  IMAD.HI.U32 R20, R9, R6, RZ ;  /* 0x0000000609147227 */ /* 0x002fc800078e00ff */
[----:B------:R-:W-:Y:S01]  /*2130*/  IMAD.HI.U32 R22, R13, R6, RZ ;  /* 0x000000060d167227 */ /* 0x000fe200078e00ff */
[----:B------:R-:W-:Y:S02]  /*2140*/  SHF.R.U32.HI R20, RZ, R7, R20 ;  /* 0x00000007ff147219 */ /* 0x000fe40000011614 */
[-C--:B--2---:R-:W-:Y:S02]  /*2150*/  SHF.R.U32.HI R17, RZ, R16.reuse, R17 ;  /* 0x00000010ff117219 */ /* 0x084fe40000011611 */
[----:B------:R-:W-:Y:S02]  /*2160*/  SHF.R.U32.HI R16, RZ, R16, R5 ;  /* 0x00000010ff107219 */ /* 0x000fe40000011605 */
[----:B------:R-:W-:Y:S02]  /*2170*/  SEL R17, R0, R17, !P0 ;  /* 0x0000001100117207 */ /* 0x000fe40004000000 */
[----:B------:R-:W-:Y:S02]  /*2180*/  SHF.R.U32.HI R22, RZ, R7, R22 ;  /* 0x00000007ff167219 */ /* 0x000fe40000011616 */
[----:B---3--:R-:W-:-:S02]  /*2190*/  ISETP.NE.AND P1, PT, R18, 0x1, PT ;  /* 0x000000011200780c */ /* 0x008fc40003f25270 */
[----:B------:R-:W-:Y:S02]  /*21a0*/  SEL R5, R11, R16, !P0 ;  /* 0x000000100b057207 */ /* 0x000fe40004000000 */
[----:B------:R-:W-:Y:S02]  /*21b0*/  SEL R19, R9, R20, !P1 ;  /* 0x0000001409137207 */ /* 0x000fe40004800000 */
[----:B------:R-:W-:Y:S01]  /*21c0*/  SEL R7, R13, R22, !P1 ;  /* 0x000000160d077207 */ /* 0x000fe20004800000 */
[----:B----4-:R-:W-:-:S04]  /*21d0*/  IMAD.HI.U32 R20, R17, R2, RZ ;  /* 0x0000000211147227 */ /* 0x010fc800078e00ff */
[----:B------:R-:W-:Y:S01]  /*21e0*/  IMAD.HI.U32 R6, R19, R2, RZ ;  /* 0x0000000213067227 */ /* 0x000fe200078e00ff */
[----:B------:R-:W-:-:S04]  /*21f0*/  @P3 SHF.R.U32.HI R17, RZ, R3, R20 ;  /* 0x00000003ff113219 */ /* 0x000fc80000011614 */
        /* <DEDUP_REMOVED lines=8> */
[----:B------:R-:W-:-:S04]  /*2280*/  @!P0 IMAD.HI.U32 R16, R7, R2, RZ ;  /* 0x0000000207108227 */ /* 0x000fc800078e00ff */
[----:B------:R-:W-:Y:S01]  /*2290*/  IMAD.MOV R2, RZ, RZ, -R6 ;  /* 0x000000ffff027224 */ /* 0x000fe200078e0a06 */
[----:B------:R-:W-:-:S03]  /*22a0*/  @!P0 SHF.R.U32.HI R16, RZ, R3, R16 ;  /* 0x00000003ff108219 */ /* 0x000fc60000011610 */
[----:B------:R-:W-:Y:S01]  /*22b0*/  IMAD R2, R26, R2, R5 ;  /* 0x000000021a027224 */ /* 0x000fe200078e0205 */
[----:B------:R-:W-:Y:S02]  /*22c0*/  @!P0 SEL R3, R7, R16, !P3 ;  /* 0x0000001007038207 */ /* 0x000fe40005800000 */
[----:B------:R-:W-:-:S03]  /*22d0*/  IADD3 R16, PT, PT, -R5, RZ, RZ ;  /* 0x000000ff05107210 */ /* 0x000fc60007ffe1ff */
[--C-:B------:R-:W-:Y:S02]  /*22e0*/  @!P0 IMAD.IADD R6, R6, 0x1, -R3.reuse ;  /* 0x0000000106068824 */ /* 0x100fe400078e0a03 */
[----:B------:R-:W-:Y:S01]  /*22f0*/  @!P0 IMAD R3, R2, R19, R3 ;  /* 0x0000001302038224 */ /* 0x000fe200078e0203 */
[----:B------:R-:W-:Y:S01]  /*2300*/  IADD3 R2, PT, PT, -R7, RZ, RZ ;  /* 0x000000ff07027210 */ /* 0x000fe20007ffe1ff */
[----:B------:R-:W-:Y:S02]  /*2310*/  @!P0 IMAD R5, R26, R6, R7 ;  /* 0x000000061a058224 */ /* 0x000fe400078e0207 */
[----:B------:R-:W-:Y:S02]  /*2320*/  IMAD R11, R4, R16, R11 ;  /* 0x00000010040b7224 */ /* 0x000fe400078e020b */
[----:B------:R-:W-:Y:S02]  /*2330*/  @!P0 IMAD.MOV.U32 R7, RZ, RZ, R3 ;  /* 0x000000ffff078224 */ /* 0x000fe400078e0003 */
[----:B------:R-:W-:-:S02]  /*2340*/  IMAD R2, R18, R2, R13 ;  /* 0x0000000212027224 */ /* 0x000fc400078e020d */
[----:B------:R-:W-:Y:S02]  /*2350*/  IMAD R11, R5, R4, R11 ;  /* 0x00000004050b7224 */ /* 0x000fe400078e020b */
[----:B------:R-:W-:Y:S02]  /*2360*/  IMAD R13, R7, R18, R2 ;  /* 0x00000012070d7224 */ /* 0x000fe400078e0202 */
.L_x_33:
[----:B------:R-:W1:Y:S02]  /*2370*/  LDCU UR8, c[0x0][0xb30] ;  /* 0x00016600ff0877ac */ /* 0x000e640008000800 */
[----:B-1----:R-:W-:-:S09]  /*2380*/  UISETP.NE.AND UP0, UPT, UR8, 0x1, UPT ;  /* 0x000000010800788c */ /* 0x002fd2000bf05270 */
[----:B------:R-:W-:Y:S05]  /*2390*/  BRA.U UP0, `(.L_x_34) ;  /* 0x0000000100407547 */ /* 0x000fea000b800000 */
[----:B------:R-:W1:Y:S08]  /*23a0*/  LDC.64 R4, c[0x0][0xb10] ;  /* 0x0002c400ff047b82 */ /* 0x000e700000000a00 */
[----:B------:R-:W2:Y:S08]  /*23b0*/  LDC.64 R2, c[0x0][0xb18] ;  /* 0x0002c600ff027b82 */ /* 0x000eb00000000a00 */
[----:B------:R-:W3:Y:S08]  /*23c0*/  LDC R6, c[0x0][0xb20] ;  /* 0x0002c800ff067b82 */ /* 0x000ef00000000800 */
[----:B------:R-:W4:Y:S01]  /*23d0*/  LDC R16, c[0x0][0xb0c] ;  /* 0x0002c300ff107b82 */ /* 0x000f220000000800 */
[----:B-1----:R-:W-:-:S05]  /*23e0*/  IMAD.HI.U32 R4, R13, R4, RZ ;  /* 0x000000040d047227 */ /* 0x002fca00078e00ff */
[----:B------:R-:W-:Y:S01]  /*23f0*/  SHF.R.U32.HI R4, RZ, R5, R4 ;  /* 0x00000005ff047219 */ /* 0x000fe20000011604 */
[----:B--2---:R-:W-:Y:S01]  /*2400*/  IMAD.HI.U32 R3, R11, R3, RZ ;  /* 0x000000030b037227 */ /* 0x004fe200078e00ff */
[----:B------:R-:W-:-:S04]  /*2410*/  ISETP.NE.AND P0, PT, R2, 0x1, PT ;  /* 0x000000010200780c */ /* 0x000fc80003f05270 */
[----:B---3--:R-:W-:-:S04]  /*2420*/  SHF.R.U32.HI R6, RZ, R6, R3 ;  /* 0x00000006ff067219 */ /* 0x008fc80000011603 */
[----:B------:R-:W-:Y:S02]  /*2430*/  SEL R3, R11, R6, !P0 ;  /* 0x000000060b037207 */ /* 0x000fe40004000000 */
[----:B----4-:R-:W-:-:S04]  /*2440*/  ISETP.NE.AND P1, PT, R16, 0x1, PT ;  /* 0x000000011000780c */ /* 0x010fc80003f25270 */
[----:B------:R-:W-:-:S05]  /*2450*/  SEL R4, R13, R4, !P1 ;  /* 0x000000040d047207 */ /* 0x000fca0004800000 */
[----:B------:R-:W-:Y:S02]  /*2460*/  IMAD.IADD R5, R3, 0x1, -R4 ;  /* 0x0000000103057824 */ /* 0x000fe400078e0a04 */
[----:B------:R-:W-:Y:S02]  /*2470*/  IMAD.IADD R3, R4, 0x1, -R3 ;  /* 0x0000000104037824 */ /* 0x000fe400078e0a03 */
[----:B------:R-:W-:Y:S02]  /*2480*/  IMAD R13, R5, R16, R13 ;  /* 0x00000010050d7224 */ /* 0x000fe400078e020d */
[----:B------:R-:W-:-:S07]  /*2490*/  IMAD R11, R3, R2, R11 ;  /* 0x00000002030b7224 */ /* 0x000fce00078e020b */
.L_x_34:
[----:B------:R-:W-:Y:S01]  /*24a0*/  VIADD R14, R14, 0x1 ;  /* 0x000000010e0e7836 */ /* 0x000fe20000000000 */
[----:B------:R-:W-:Y:S01]  /*24b0*/  PLOP3.LUT P1, PT, PT, PT, PT, 0x80, 0x8 ;  /* 0x000000000008781c */ /* 0x000fe20003f2f070 */
[----:B------:R-:W-:Y:S02]  /*24c0*/  IMAD.IADD R21, R13, 0x1, R68 ;  /* 0x000000010d157824 */ /* 0x000fe400078e0244 */
[----:B------:R-:W-:Y:S01]  /*24d0*/  IMAD.IADD R20, R11, 0x1, R66 ;  /* 0x000000010b147824 */ /* 0x000fe200078e0242 */
[----:B------:R-:W-:-:S04]  /*24e0*/  ISETP.NE.AND P0, PT, R14, 0x2, PT ;  /* 0x000000020e00780c */ /* 0x000fc80003f05270 */
[----:B------:R-:W-:Y:S02]  /*24f0*/  SEL R3, RZ, 0x1, P0 ;  /* 0x00000001ff037807 */ /* 0x000fe40000000000 */
[----:B------:R-:W-:Y:S02]  /*2500*/  SEL R14, R14, RZ, P0 ;  /* 0x000000ff0e0e7207 */ /* 0x000fe40000000000 */
[----:B------:R-:W-:Y:S01]  /*2510*/  LOP3.LUT R12, R12, R3, RZ, 0x3c, !PT ;  /* 0x000000030c0c7212 */ /* 0x000fe200078e3cff */
[----:B------:R-:W-:Y:S06]  /*2520*/  @P2 BRA `(.L_x_35) ;  /* 0xfffffff000182947 */ /* 0x000fec000383ffff */
[----:B------:R-:W-:Y:S01]  /*2530*/  UIADD3 UR4, UPT, UPT, UR4, 0x30, URZ ;  /* 0x0000003004047890 */ /* 0x000fe2000fffe0ff */
[----:B------:R-:W-:-:S03]  /*2540*/  SHF.L.U32 R3, R15, 0x1f, RZ ;  /* 0x0000001f0f037819 */ /* 0x000fc600000006ff */
[----:B------:R-:W-:-:S09]  /*2550*/  ULEA UR5, UR6, UR4, 0x3 ;  /* 0x0000000406057291 */ /* 0x000fd2000f8e18ff */
[----:B------:R-:W1:Y:S02]  /*2560*/  SYNCS.PHASECHK.TRANS64.TRYWAIT P0, [UR5], R3 ;  /* 0x00000003ff0075a7 */ /* 0x000e640008001105 */
[----:B-1----:R-:W-:Y:S05]  /*2570*/  @!P0 BRA `(.L_x_36) ;  /* 0x0000008c002c8947 */ /* 0x002fea0003800000 */
.L_x_174:
[----:B------:R-:W-:-:S04]  /*2580*/  UIADD3 UR6, UPT, UPT, UR6, 0x1, URZ ;  /* 0x0000000106067890 */ /* 0x000fc8000fffe0ff */
[----:B------:R-:W-:-:S04]  /*2590*/  UISETP.NE.AND UP0, UPT, UR6, 0x6, UPT ;  /* 0x000000060600788c */ /* 0x000fc8000bf05270 */
[----:B------:R-:W-:Y:S02]  /*25a0*/  USEL UR7, URZ, 0x1, UP0 ;  /* 0x00000001ff077887 */ /* 0x000fe40008000000 */
[----:B------:R-:W-:-:S04]  /*25b0*/  USEL UR6, UR6, URZ, UP0 ;  /* 0x000000ff06067287 */ /* 0x000fc80008000000 */
[----:B------:R-:W-:Y:S01]  /*25c0*/  ULEA UR5, UR6, UR4, 0x3 ;  /* 0x0000000406057291 */ /* 0x000fe2000f8e18ff */
[----:B------:R-:W-:-:S04]  /*25d0*/  LOP3.LUT R2, R15, UR7, RZ, 0x3c, !PT ;  /* 0x000000070f027c12 */ /* 0x000fc8000f8e3cff */
[----:B-1----:R-:W-:-:S04]  /*25e0*/  SHF.L.U32 R3, R2, 0x1f, RZ ;  /* 0x0000001f02037819 */ /* 0x002fc800000006ff */
[----:B------:R-:W1:Y:S02]  /*25f0*/  SYNCS.PHASECHK.TRANS64.TRYWAIT P0, [UR5], R3 ;  /* 0x00000003ff0075a7 */ /* 0x000e640008001105 */
[----:B-1----:R-:W-:Y:S05]  /*2600*/  @!P0 BRA `(.L_x_37) ;  /* 0x0000008c00208947 */ /* 0x002fea0003800000 */
.L_x_176:
        /* <DEDUP_REMOVED lines=9> */
.L_x_178:
        /* <DEDUP_REMOVED lines=9> */
.L_x_180:
        /* <DEDUP_REMOVED lines=9> */
.L_x_182:
[----:B------:R-:W-:-:S04]  /*27c0*/  UIADD3 UR6, UPT, UPT, UR6, 0x1, URZ ;  /* 0x0000000106067890 */ /* 0x000fc8000fffe0ff */
[----:B------:R-:W-:-:S04]  /*27d0*/  UISETP.NE.AND UP0, UPT, UR6, 0x6, UPT ;  /* 0x000000060600788c */ /* 0x000fc8000bf05270 */
[----:B------:R-:W-:Y:S02]  /*27e0*/  USEL UR5, URZ, 0x1, UP0 ;  /* 0x00000001ff057887 */ /* 0x000fe40008000000 */
[----:B------:R-:W-:-:S04]  /*27f0*/  USEL UR6, UR6, URZ, UP0 ;  /* 0x000000ff06067287 */ /* 0x000fc80008000000 */
[----:B------:R-:W-:Y:S01]  /*2800*/  ULEA UR6, UR6, UR4, 0x3 ;  /* 0x0000000406067291 */ /* 0x000fe2000f8e18ff */
[----:B-1----:R-:W-:-:S04]  /*2810*/  LOP3.LUT R3, R2, UR5, RZ, 0x3c, !PT ;  /* 0x0000000502037c12 */ /* 0x002fc8000f8e3cff */
[----:B------:R-:W-:Y:S01]  /*2820*/  SHF.L.U32 R3, R3, 0x1f, RZ ;  /* 0x0000001f03037819 */ /* 0x000fe200000006ff */
[----:B----4-:R-:W-:-:S07]  /*2830*/  IMAD.U32 R0, RZ, RZ, UR6 ;  /* 0x00000006ff007e24 */ /* 0x010fce000f8e00ff */
.L_x_41:
[----:B-1----:R1:W2:Y:S02]  /*2840*/  SYNCS.PHASECHK.TRANS64.TRYWAIT P0, [R0+URZ], R3 ;  /* 0x00000003000075a7 */ /* 0x0022a400080011ff */
[----:B--2---:R-:W-:Y:S05]  /*2850*/  @!P0 NANOSLEEP.SYNCS 0x989680 ;  /* 0x009896800000895d */ /* 0x004fea0003900000 */
[----:B------:R-:W2:Y:S02]  /*2860*/  @!P0 SYNCS.PHASECHK.TRANS64 P0, [R0+URZ], R3 ;  /* 0x00000003000085a7 */ /* 0x000ea400080010ff */
[----:B--2---:R-:W-:Y:S05]  /*2870*/  @P0 EXIT ;  /* 0x000000000000094d */ /* 0x004fea0003800000 */
[----:B------:R-:W-:Y:S05]  /*2880*/  BRA `(.L_x_41) ;  /* 0xfffffffc00ec7947 */ /* 0x000fea000383ffff */
.L_x_17:
[----:B------:R-:W-:-:S04]  /*2890*/  UISETP.NE.AND UP1, UPT, UR37, URZ, UPT ;  /* 0x000000ff2500728c */ /* 0x000fc8000bf25270 */
[----:B------:R-:W-:-:S09]  /*28a0*/  UISETP.NE.OR UP1, UPT, UR8, 0x1, UP1 ;  /* 0x000000010800788c */ /* 0x000fd20008f25670 */
[----:B------:R-:W-:Y:S05]  /*28b0*/  BRA.U UP1, `(.L_x_42) ;  /* 0x0000000501487547 */ /* 0x000fea000b800000 */
[----:B------:R-:W-:Y:S01]  /*28c0*/  ISETP.NE.AND P2, PT, R2, RZ, PT ;  /* 0x000000ff0200720c */ /* 0x000fe20003f45270 */
[----:B------:R-:W-:Y:S01]  /*28d0*/  IMAD.MOV.U32 R12, RZ, RZ, 0x1 ;  /* 0x00000001ff0c7424 */ /* 0x000fe200078e00ff */
[----:B------:R-:W-:Y:S02]  /*28e0*/  CS2R R10, SRZ ;  /* 0x00000000000a7805 */ /* 0x000fe4000001ff00 */
[----:B------:R-:W-:Y:S01]  /*28f0*/  CS2R R8, SRZ ;  /* 0x0000000000087805 */ /* 0x000fe2000001ff00 */
[----:B------:R-:W-:Y:S01]  /*2900*/  UMOV UR4, 0x400 ;  /* 0x0000040000047882 */ /* 0x000fe20000000000 */
[----:B------:R-:W-:Y:S01]  /*2910*/  UMOV UR6, URZ ;  /* 0x000000ff00067c82 */ /* 0x000fe20008000000 */
[----:B------:R-:W-:-:S12]  /*2920*/  ULEA UR37, UR37, UR4, 0x18 ;  /* 0x0000000425257291 */ /* 0x000fd8000f8ec0ff */
.L_x_46:
[----:B------:R-:W-:Y:S02]  /*2930*/  LEA R0, R8, UR37, 0x3 ;  /* 0x0000002508007c11 */ /* 0x000fe4000f8e18ff */
[----:B------:R-:W-:-:S03]  /*2940*/  SHF.L.U32 R5, R9, 0x1f, RZ ;  /* 0x0000001f09057819 */ /* 0x000fc600000006ff */
[----:B------:R-:W-:Y:S01]  /*2950*/  VIADD R4, R0, 0x120 ;  /* 0x0000012000047836 */ /* 0x000fe20000000000 */
[----:B------:R-:W1:Y:S02]  /*2960*/  SYNCS.PHASECHK.TRANS64.TRYWAIT P0, [R0+URZ+0x110], R5 ;  /* 0x00011005000075a7 */ /* 0x000e6400080011ff */
[----:B-1----:R-:W-:Y:S05]  /*2970*/  @!P0 BRA `(.L_x_43) ;  /* 0x0000008800a48947 */ /* 0x002fea0003800000 */
.L_x_183:
[----:B------:R-:W-:Y:S01]  /*2980*/  ULEA UR5, UR6, UR37, 0x3 ;  /* 0x0000002506057291 */ /* 0x000fe2000f8e18ff */
[----:B------:R-:W-:Y:S02]  /*2990*/  PRMT R4, RZ, 0x654, R4 ;  /* 0x00000654ff047816 */ /* 0x000fe40000000004 */
[----:B-1----:R-:W-:Y:S01]  /*29a0*/  SHF.L.U32 R5, R12, 0x1f, RZ ;  /* 0x0000001f0c057819 */ /* 0x002fe200000006ff */
[----:B------:R-:W-:Y:S01]  /*29b0*/  UIADD3 UR4, UPT, UPT, UR5, 0xb0, URZ ;  /* 0x000000b005047890 */ /* 0x000fe2000fffe0ff */
[----:B------:R1:W-:Y:S05]  /*29c0*/  SYNCS.ARRIVE.TRANS64.RED.A1T0 RZ, [R4+URZ], RZ ;  /* 0x000000ff04ff79a7 */ /* 0x0003ea00081004ff */
[----:B------:R-:W-:Y:S01]  /*29d0*/  IMAD.U32 R7, RZ, RZ, UR4 ;  /* 0x00000004ff077e24 */ /* 0x000fe2000f8e00ff */
[----:B------:R-:W2:Y:S04]  /*29e0*/  SYNCS.PHASECHK.TRANS64.TRYWAIT P0, [UR5+0xc0], R5 ;  /* 0x0000c005ff0075a7 */ /* 0x000ea80008001105 */
[----:B------:R-:W-:Y:S01]  /*29f0*/  PRMT R6, R2, 0x654, R7 ;  /* 0x0000065402067816 */ /* 0x000fe20000000007 */
[----:B-1----:R-:W-:Y:S01]  /*2a00*/  @!P2 IMAD.MOV.U32 R4, RZ, RZ, 0x10 ;  /* 0x00000010ff04a424 */ /* 0x002fe200078e00ff */
[----:B--2---:R-:W-:Y:S06]  /*2a10*/  @!P0 BRA `(.L_x_44) ;  /* 0x0000008800908947 */ /* 0x004fec0003800000 */
.L_x_185:
[----:B------:R-:W-:Y:S01]  /*2a20*/  ULEA UR4, UR6, UR37, 0x4 ;  /* 0x0000002506047291 */ /* 0x000fe2000f8e20ff */
[----:B------:R-:W-:Y:S01]  /*2a30*/  SEL R3, R6, R3, !P2 ;  /* 0x0000000306037207 */ /* 0x000fe20005000000 */
[----:B------:R-:W-:Y:S01]  /*2a40*/  UIADD3 UR5, UPT, UPT, UR5, 0xb0, URZ ;  /* 0x000000b005057890 */ /* 0x000fe2000fffe0ff */
[----:B-1----:R-:W-:Y:S01]  /*2a50*/  LEA R0, R11, UR37, 0x3 ;  /* 0x000000250b007c11 */ /* 0x002fe2000f8e18ff */
[----:B------:R-:W-:Y:S01]  /*2a60*/  UIADD3 UR4, UPT, UPT, UR4, 0x140, URZ ;  /* 0x0000014004047890 */ /* 0x000fe2000fffe0ff */
[----:B------:R-:W-:Y:S01]  /*2a70*/  SHF.L.U32 R5, R10, 0x1f, RZ ;  /* 0x0000001f0a057819 */ /* 0x000fe200000006ff */
[----:B------:R1:W-:Y:S01]  /*2a80*/  @!P2 SYNCS.ARRIVE.TRANS64.RED RZ, [R3+URZ], R4 ;  /* 0x0000000403ffa9a7 */ /* 0x0003e200080004ff */
[----:B------:R-:W-:Y:S01]  /*2a90*/  UIADD3 UR6, UPT, UPT, UR6, 0x1, URZ ;  /* 0x0000000106067890 */ /* 0x000fe2000fffe0ff */
[----:B------:R-:W-:-:S03]  /*2aa0*/  VIADD R8, R8, 0x1 ;  /* 0x0000000108087836 */ /* 0x000fc60000000000 */
[----:B------:R-:W-:Y:S02]  /*2ab0*/  UISETP.NE.AND UP0, UPT, UR6, 0x2, UPT ;  /* 0x000000020600788c */ /* 0x000fe4000bf05270 */
[----:B------:R-:W-:Y:S06]  /*2ac0*/  UGETNEXTWORKID.BROADCAST [UR4], [UR5] ;  /* 0x00000000040073ca */ /* 0x000fec0008000100 */
[----:B------:R-:W-:Y:S01]  /*2ad0*/  USEL UR4, URZ, 0x1, UP0 ;  /* 0x00000001ff047887 */ /* 0x000fe20008000000 */
[----:B------:R-:W-:Y:S01]  /*2ae0*/  ISETP.NE.AND P0, PT, R8, 0x2, PT ;  /* 0x000000020800780c */ /* 0x000fe20003f05270 */
[----:B------:R-:W-:Y:S01]  /*2af0*/  USEL UR6, UR6, URZ, UP0 ;  /* 0x000000ff06067287 */ /* 0x000fe20008000000 */
[----:B------:R-:W2:Y:S03]  /*2b00*/  SYNCS.PHASECHK.TRANS64.TRYWAIT P1, [R0+URZ+0xb0], R5 ;  /* 0x0000b005000075a7 */ /* 0x000ea600080211ff */
[----:B------:R-:W-:Y:S01]  /*2b10*/  LOP3.LUT R12, R12, UR4, RZ, 0x3c, !PT ;  /* 0x000000040c0c7c12 */ /* 0x000fe2000f8e3cff */
[----:B-12---:R-:W-:Y:S07]  /*2b20*/  @!P1 BRA `(.L_x_45) ;  /* 0x0000008800649947 */ /* 0x006fee0003800000 */
.L_x_186:
[C---:B------:R-:W-:Y:S01]  /*2b30*/  LEA R4, R11.reuse, UR37, 0x4 ;  /* 0x000000250b047c11 */ /* 0x040fe2000f8e20ff */
[----:B-1----:R-:W-:Y:S01]  /*2b40*/  VIADD R0, R0, 0xc0 ;  /* 0x000000c000007836 */ /* 0x002fe20000000000 */
[----:B------:R-:W-:Y:S01]  /*2b50*/  SEL R8, R8, RZ, P0 ;  /* 0x000000ff08087207 */ /* 0x000fe20000000000 */
[----:B------:R-:W-:-:S03]  /*2b60*/  VIADD R11, R11, 0x1 ;  /* 0x000000010b0b7836 */ /* 0x000fc60000000000 */
[----:B------:R-:W1:Y:S01]  /*2b70*/  LDS.128 R4, [R4+0x140] ;  /* 0x0001400004047984 */ /* 0x000e620000000c00 */
[----:B------:R-:W-:Y:S02]  /*2b80*/  PRMT R0, RZ, 0x654, R0 ;  /* 0x00000654ff007816 */ /* 0x000fe40000000000 */
[C---:B------:R-:W-:Y:S01]  /*2b90*/  ISETP.NE.AND P1, PT, R11.reuse, 0x2, PT ;  /* 0x000000020b00780c */ /* 0x040fe20003f25270 */
[----:B------:R-:W-:Y:S01]  /*2ba0*/  @!PT LDS RZ, [RZ] ;  /* 0x00000000fffff984 */ /* 0x000fe20000000800 */
[----:B------:R-:W-:Y:S01]  /*2bb0*/  @!PT LDS RZ, [RZ] ;  /* 0x00000000fffff984 */ /* 0x000fe20000000800 */
[----:B------:R-:W-:Y:S01]  /*2bc0*/  @!PT LDS RZ, [RZ] ;  /* 0x00000000fffff984 */ /* 0x000fe20000000800 */
[----:B------:R-:W-:Y:S01]  /*2bd0*/  @!PT LDS RZ, [RZ] ;  /* 0x00000000fffff984 */ /* 0x000fe20000000800 */
[----:B------:R2:W-:Y:S06]  /*2be0*/  MEMBAR.ALL.CTA ;  /* 0x0000000000007992 */ /* 0x0005ec0000008000 */
[----:B--2---:R-:W2:Y:S01]  /*2bf0*/  FENCE.VIEW.ASYNC.S ;  /* 0x00000000000073c6 */ /* 0x004ea20000000000 */
[----:B------:R-:W-:Y:S01]  /*2c00*/  SEL R11, R11, RZ, P1 ;  /* 0x000000ff0b0b7207 */ /* 0x000fe20000800000 */
[----:B--2---:R2:W-:Y:S01]  /*2c10*/  SYNCS.ARRIVE.TRANS64.RED.A1T0 RZ, [R0+URZ], RZ ;  /* 0x000000ff00ff79a7 */ /* 0x0045e200081004ff */
[----:B-1----:R-:W-:-:S02]  /*2c20*/  LOP3.LUT P3, RZ, R6, 0x1, RZ, 0xc0, !PT ;  /* 0x0000000106ff7812 */ /* 0x002fc4000786c0ff */
[----:B------:R-:W-:-:S04]  /*2c30*/  SEL R5, RZ, 0x1, P1 ;  /* 0x00000001ff057807 */ /* 0x000fc80000800000 */
[----:B------:R-:W-:Y:S02]  /*2c40*/  LOP3.LUT R10, R10, R5, RZ, 0x3c, !PT ;  /* 0x000000050a0a7212 */ /* 0x000fe400078e3cff */
[----:B--2---:R-:W-:-:S04]  /*2c50*/  SEL R0, RZ, 0x1, P0 ;  /* 0x00000001ff007807 */ /* 0x004fc80000000000 */
[----:B------:R-:W-:Y:S01]  /*2c60*/  LOP3.LUT R9, R9, R0, RZ, 0x3c, !PT ;  /* 0x0000000009097212 */ /* 0x000fe200078e3cff */
[----:B------:R-:W-:Y:S06]  /*2c70*/  @P3 BRA `(.L_x_46) ;  /* 0xfffffffc002c3947 */ /* 0x000fec000383ffff */
[----:B------:R-:W-:Y:S01]  /*2c80*/  ULEA UR5, UR6, UR37, 0x3 ;  /* 0x0000002506057291 */ /* 0x000fe2000f8e18ff */
[----:B------:R-:W-:-:S08]  /*2c90*/  SHF.L.U32 R3, R12, 0x1f, RZ ;  /* 0x0000001f0c037819 */ /* 0x000fd000000006ff */
[----:B------:R-:W1:Y:S02]  /*2ca0*/  SYNCS.PHASECHK.TRANS64 P0, [UR5+0xc0], R3 ;  /* 0x0000c003ff0075a7 */ /* 0x000e640008001005 */
[----:B-1----:R-:W-:Y:S05]  /*2cb0*/  @P0 BRA `(.L_x_47) ;  /* 0x0000000000080947 */ /* 0x002fea0003800000 */
[----:B------:R-:W1:Y:S02]  /*2cc0*/  SYNCS.PHASECHK.TRANS64.TRYWAIT P0, [UR5+0xc0], R3 ;  /* 0x0000c003ff0075a7 */ /* 0x000e640008001105 */
[----:B-1----:R-:W-:Y:S05]  /*2cd0*/  @!P0 BRA `(.L_x_48) ;  /* 0x00000088000c8947 */ /* 0x002fea0003800000 */
.L_x_47:
[----:B------:R-:W-:-:S04]  /*2ce0*/  UIADD3 UR4, UPT, UPT, UR6, 0x1, URZ ;  /* 0x0000000106047890 */ /* 0x000fc8000fffe0ff */
[----:B------:R-:W-:-:S04]  /*2cf0*/  UISETP.NE.AND UP0, UPT, UR4, 0x2, UPT ;  /* 0x000000020400788c */ /* 0x000fc8000bf05270 */
[----:B------:R-:W-:Y:S02]  /*2d00*/  USEL UR7, URZ, 0x1, UP0 ;  /* 0x00000001ff077887 */ /* 0x000fe40008000000 */
[----:B------:R-:W-:-:S04]  /*2d10*/  USEL UR4, UR4, URZ, UP0 ;  /* 0x000000ff04047287 */ /* 0x000fc80008000000 */
[----:B------:R-:W-:Y:S01]  /*2d20*/  ULEA UR4, UR4, UR37, 0x3 ;  /* 0x0000002504047291 */ /* 0x000fe2000f8e18ff */
[----:B-1----:R-:W-:-:S04]  /*2d30*/  LOP3.LUT R3, R12, UR7, RZ, 0x3c, !PT ;  /* 0x000000070c037c12 */ /* 0x002fc8000f8e3cff */
[----:B------:R-:W-:-:S04]  /*2d40*/  SHF.L.U32 R0, R3, 0x1f, RZ ;  /* 0x0000001f03007819 */ /* 0x000fc800000006ff */
[----:B------:R-:W1:Y:S02]  /*2d50*/  SYNCS.PHASECHK.TRANS64 P0, [UR4+0xc0], R0 ;  /* 0x0000c000ff0075a7 */ /* 0x000e640008001004 */
[----:B-1----:R-:W-:Y:S05]  /*2d60*/  @P0 EXIT ;  /* 0x000000000000094d */ /* 0x002fea0003800000 */
[----:B------:R-:W-:Y:S02]  /*2d70*/  SHF.L.U32 R3, R3, 0x1f, RZ ;  /* 0x0000001f03037819 */ /* 0x000fe400000006ff */
[----:B------:R-:W-:-:S07]  /*2d80*/  MOV R0, UR4 ;  /* 0x0000000400007c02 */ /* 0x000fce0008000f00 */
.L_x_49:
[----:B-1----:R1:W2:Y:S02]  /*2d90*/  SYNCS.PHASECHK.TRANS64.TRYWAIT P0, [R0+URZ+0xc0], R3 ;  /* 0x0000c003000075a7 */ /* 0x0022a400080011ff */
[----:B--2---:R-:W-:Y:S05]  /*2da0*/  @!P0 NANOSLEEP.SYNCS 0x989680 ;  /* 0x009896800000895d */ /* 0x004fea0003900000 */
[----:B------:R-:W2:Y:S02]  /*2db0*/  @!P0 SYNCS.PHASECHK.TRANS64 P0, [R0+URZ+0xc0], R3 ;  /* 0x0000c003000085a7 */ /* 0x000ea400080010ff */
[----:B--2---:R-:W-:Y:S05]  /*2dc0*/  @P0 EXIT ;  /* 0x000000000000094d */ /* 0x004fea0003800000 */
[----:B------:R-:W-:Y:S05]  /*2dd0*/  BRA `(.L_x_49) ;  /* 0xfffffffc00ec7947 */ /* 0x000fea000383ffff */
.L_x_42:
[----:B------:R-:W-:-:S09]  /*2de0*/  UISETP.NE.AND UP1, UPT, UR8, URZ, UPT ;  /* 0x000000ff0800728c */ /* 0x000fd2000bf25270 */
[----:B------:R-:W-:Y:S05]  /*2df0*/  BRA.U UP1, `(.L_x_50) ;  /* 0x0000000d01b47547 */ /* 0x000fea000b800000 */
[----:B------:R-:W-:Y:S01]  /*2e00*/  UMOV UR4, 0x40 ;  /* 0x0000004000047882 */ /* 0x000fe20000000000 */
[----:B------:R-:W-:Y:S01]  /*2e10*/  NOP ;  /* 0x0000000000007918 */ /* 0x000fe20000000000 */
[----:B------:R-:W-:Y:S01]  /*2e20*/  ULEA UR4, UR37, UR4, 0x18 ;  /* 0x0000000425047291 */ /* 0x000fe2000f8ec0ff */
[----:B------:R-:W-:Y:S02]  /*2e30*/  UMOV UR5, 0x400 ;  /* 0x0000040000057882 */ /* 0x000fe40000000000 */
[----:B------:R-:W-:-:S06]  /*2e40*/  ULEA UR37, UR37, UR5, 0x18 ;  /* 0x0000000525257291 */ /* 0x000fcc000f8ec0ff */
[----:B------:R-:W1:Y:S02]  /*2e50*/  LDS.U8 R0, [UR4+0x1c] ;  /* 0x00001c04ff007984 */ /* 0x000e640008000000 */
[----:B-1----:R-:W-:-:S13]  /*2e60*/  ISETP.NE.AND P0, PT, R0, RZ, PT ;  /* 0x000000ff0000720c */ /* 0x002fda0003f05270 */
[----:B------:R-:W-:Y:S05]  /*2e70*/  @P0 BRA `(.L_x_51) ;  /* 0x0000000000580947 */ /* 0x000fea0003800000 */
[----:B------:R-:W-:-:S13]  /*2e80*/  ELECT P0, URZ, PT ;  /* 0x0000000000ff782f */ /* 0x000fda0003800000 */
[----:B------:R-:W-:Y:S05]  /*2e90*/  @!P0 BRA `(.L_x_52) ;  /* 0x0000000000608947 */ /* 0x000fea0003800000 */
[----:B------:R-:W-:Y:S01]  /*2ea0*/  UMOV UR5, 0x10 ;  /* 0x0000001000057882 */ /* 0x000fe20000000000 */
[----:B------:R-:W-:Y:S01]  /*2eb0*/  HFMA2 R0, -RZ, RZ, 0, 5.9604644775390625e-08 ;  /* 0x00000001ff007431 */ /* 0x000fe200000001ff */
[----:B------:R-:W-:-:S03]  /*2ec0*/  MOV R2, 0xffff ;  /* 0x0000ffff00027802 */ /* 0x000fc60000000f00 */
[----:B------:R-:W-:Y:S04]  /*2ed0*/  DEPBAR.LE SB1, 0x36 ;  /* 0x00009d800000791a */ /* 0x000fe80000000000 */
[----:B------:R-:W1:Y:S02]  /*2ee0*/  UTCATOMSWS.FIND_AND_SET.ALIGN UP0, UR5, UR5 ;  /* 0x00000005000575e3 */ /* 0x000e640008000800 */
[----:B-1----:R-:W-:Y:S01]  /*2ef0*/  MOV R3, UR5 ;  /* 0x0000000500037c02 */ /* 0x002fe20008000f00 */
[----:B------:R-:W-:Y:S06]  /*2f00*/  BRA.U UP0, `(.L_x_53) ;  /* 0x0000000100187547 */ /* 0x000fec000b800000 */
.L_x_54:
[----:B------:R-:W-:Y:S05]  /*2f10*/  NANOSLEEP 0x64 ;  /* 0x000000640000795d */ /* 0x000fea0003800000 */
[----:B------:R-:W-:-:S05]  /*2f20*/  UMOV UR5, 0x10 ;  /* 0x0000001000057882 */ /* 0x000fca0000000000 */
[----:B------:R-:W-:Y:S04]  /*2f30*/  DEPBAR.LE SB1, 0x36 ;  /* 0x00009d800000791a */ /* 0x000fe80000000000 */
[----:B------:R-:W1:Y:S02]  /*2f40*/  UTCATOMSWS.FIND_AND_SET.ALIGN UP0, UR5, UR5 ;  /* 0x00000005000575e3 */ /* 0x000e640008000800 */
[----:B-1----:R-:W-:Y:S01]  /*2f50*/  MOV R3, UR5 ;  /* 0x0000000500037c02 */ /* 0x002fe20008000f00 */
[----:B------:R-:W-:Y:S05]  /*2f60*/  BRA.U !UP0, `(.L_x_54) ;  /* 0xfffffffd08e87547 */ /* 0x000fea000b83ffff */
.L_x_53:
[-C--:B------:R-:W-:Y:S02]  /*2f70*/  SHF.L.U32 R2, R2, R3.reuse, RZ ;  /* 0x0000000302027219 */ /* 0x080fe400000006ff */
[----:B------:R-:W-:Y:S01]  /*2f80*/  SHF.L.U32 R0, R0, R3, RZ ;  /* 0x0000000300007219 */ /* 0x000fe200000006ff */
[----:B------:R-:W-:Y:S02]  /*2f90*/  IMAD.SHL.U32 R3, R3, 0x20, RZ ;  /* 0x0000002003037824 */ /* 0x000fe400078e00ff */
[----:B------:R1:W-:Y:S04]  /*2fa0*/  ATOMS.OR RZ, [UR4+0x14], R2 ;  /* 0x00001402ffff798c */ /* 0x0003e8000b000004 */
[----:B------:R1:W-:Y:S04]  /*2fb0*/  ATOMS.OR RZ, [UR4+0x18], R0 ;  /* 0x00001800ffff798c */ /* 0x0003e8000b000004 */
[----:B------:R1:W-:Y:S01]  /*2fc0*/  STS [UR37+0x160], R3 ;  /* 0x00016003ff007988 */ /* 0x0003e20008000825 */
[----:B------:R-:W-:Y:S05]  /*2fd0*/  BRA `(.L_x_52) ;  /* 0x0000000000107947 */ /* 0x000fea0003800000 */
.L_x_51:
[----:B------:R-:W-:Y:S02]  /*2fe0*/  MOV R0, 0xffffffff ;  /* 0xffffffff00007802 */ /* 0x000fe40000000f00 */
[----:B------:R-:W-:-:S03]  /*2ff0*/  MOV R2, 0x3020 ;  /* 0x0000302000027802 */ /* 0x000fc60000000f00 */
[----:B------:R1:W-:Y:S04]  /*3000*/  STS [UR37+0x160], R0 ;  /* 0x00016000ff007988 */ /* 0x0003e80008000825 */
[----:B-1-3-5:R-:W-:Y:S05]  /*3010*/  CALL.REL.NOINC `($__internal_1_$__cuda_sm10x_tcgen05_guardrail_trap_phase_invalid_during_alloc) ;  /* 0x0000009000047944 */ /* 0x02afea0003c00000 */
.L_x_52:
[----:B------:R-:W-:Y:S05]  /*3020*/  WARPSYNC.ALL ;  /* 0x0000000000007948 */ /* 0x000fea0003800000 */
[----:B------:R-:W2:Y:S01]  /*3030*/  S2UR UR5, SR_CgaCtaId ;  /* 0x00000000000579c3 */ /* 0x000ea20000008800 */
[----:B------:R-:W-:Y:S01]  /*3040*/  UMOV UR4, 0x400 ;  /* 0x0000040000047882 */ /* 0x000fe20000000000 */
[----:B------:R-:W-:-:S06]  /*3050*/  NOP ;  /* 0x0000000000007918 */ /* 0x000fcc0000000000 */
[----:B------:R-:W-:Y:S06]  /*3060*/  BAR.ARV 0x6, 0xa0 ;  /* 0x0182800000007b1d */ /* 0x000fec0000002000 */
[----:B------:R-:W4:Y:S01]  /*3070*/  LDCU UR7, c[0x0][0x38c] ;  /* 0x00007180ff0777ac */ /* 0x000f220008000800 */
[----:B------:R-:W-:Y:S01]  /*3080*/  IMAD.MOV.U32 R11, RZ, RZ, 0x1 ;  /* 0x00000001ff0b7424 */ /* 0x000fe200078e00ff */
[----:B------:R-:W-:Y:S01]  /*3090*/  CS2R R8, SRZ ;  /* 0x0000000000087805 */ /* 0x000fe2000001ff00 */
[----:B------:R-:W-:Y:S01]  /*30a0*/  IMAD.MOV.U32 R10, RZ, RZ, RZ ;  /* 0x000000ffff0a7224 */ /* 0x000fe200078e00ff */
[----:B------:R-:W3:Y:S01]  /*30b0*/  LDCU UR6, c[0x0][0x38c] ;  /* 0x00007180ff0677ac */ /* 0x000ee20008000800 */
[----:B------:R-:W-:Y:S01]  /*30c0*/  UMOV UR15, URZ ;  /* 0x000000ff000f7c82 */ /* 0x000fe20008000000 */
[----:B------:R-:W-:Y:S01]  /*30d0*/  UMOV UR14, URZ ;  /* 0x000000ff000e7c82 */ /* 0x000fe20008000000 */
[----:B--2---:R-:W-:Y:S01]  /*30e0*/  ULEA UR5, UR5, UR4, 0x18 ;  /* 0x0000000405057291 */ /* 0x004fe2000f8ec0ff */
[----:B------:R-:W-:Y:S01]  /*30f0*/  UMOV UR24, 0x0 ;  /* 0x0000000000187882 */ /* 0x000fe20000000000 */
[----:B------:R-:W-:-:S02]  /*3100*/  UMOV UR25, 0x8210910 ;  /* 0x0821091000197882 */ /* 0x000fc40000000000 */
[----:B------:R-:W-:Y:S02]  /*3110*/  UIADD3 UR10, UPT, UPT, UR5, 0x8400, URZ ;  /* 0x00008400050a7890 */ /* 0x000fe4000fffe0ff */
[----:B------:R-:W-:Y:S02]  /*3120*/  UIADD3 UR11, UPT, UPT, UR5, 0x20400, URZ ;  /* 0x00020400050b7890 */ /* 0x000fe4000fffe0ff */
[----:B----4-:R-:W-:Y:S01]  /*3130*/  UIADD3 UR7, UPT, UPT, UR7, 0x1f, URZ ;  /* 0x0000001f07077890 */ /* 0x010fe2000fffe0ff */
[----:B-1----:R-:W1:Y:S01]  /*3140*/  LDS R0, [UR5+0x160] ;  /* 0x00016005ff007984 */ /* 0x002e620008000800 */
[----:B------:R-:W-:Y:S02]  /*3150*/  USHF.R.U32.HI UR10, URZ, 0x4, UR10 ;  /* 0x00000004ff0a7899 */ /* 0x000fe4000801160a */
[----:B------:R-:W-:Y:S02]  /*3160*/  USHF.R.S32.HI UR4, URZ, 0x1f, UR7 ;  /* 0x0000001fff047899 */ /* 0x000fe40008011407 */
[----:B------:R-:W-:-:S02]  /*3170*/  USHF.R.U32.HI UR11, URZ, 0x4, UR11 ;  /* 0x00000004ff0b7899 */ /* 0x000fc4000801160b */
[----:B------:R-:W-:Y:S02]  /*3180*/  ULEA.HI UR4, UR4, UR7, URZ, 0x5 ;  /* 0x0000000704047291 */ /* 0x000fe4000f8f28ff */
[----:B------:R-:W-:Y:S02]  /*3190*/  ULOP3.LUT UR10, UR10, 0x3fff, URZ, 0xc0, !UPT ;  /* 0x00003fff0a0a7892 */ /* 0x000fe4000f8ec0ff */
[----:B------:R-:W-:Y:S02]  /*31a0*/  USHF.R.S32.HI UR4, URZ, 0x5, UR4 ;  /* 0x00000005ff047899 */ /* 0x000fe40008011404 */
[----:B------:R-:W-:Y:S02]  /*31b0*/  ULOP3.LUT UR11, UR11, 0x3fff, URZ, 0xc0, !UPT ;  /* 0x00003fff0b0b7892 */ /* 0x000fe4000f8ec0ff */
[----:B------:R-:W-:Y:S01]  /*31c0*/  UISETP.LT.AND UP0, UPT, UR4, 0x1, UPT ;  /* 0x000000010400788c */ /* 0x000fe2000bf01270 */
[----:B------:R-:W-:Y:S01]  /*31d0*/  UMOV UR22, 0x0 ;  /* 0x0000000000167882 */ /* 0x000fe20000000000 */
[----:B------:R-:W-:-:S02]  /*31e0*/  UMOV UR23, 0x8210910 ;  /* 0x0821091000177882 */ /* 0x000fc40000000000 */
[----:B------:R-:W-:Y:S02]  /*31f0*/  USEL UR9, UR4, 0x1, !UP0 ;  /* 0x0000000104097887 */ /* 0x000fe4000c000000 */
[----:B------:R-:W-:Y:S02]  /*3200*/  ULOP3.LUT UR10, UR10, 0x10000, URZ, 0xfc, !UPT ;  /* 0x000100000a0a7892 */ /* 0x000fe4000f8efcff */
[----:B------:R-:W-:Y:S02]  /*3210*/  ULOP3.LUT UR11, UR11, 0x1000000, URZ, 0xfc, !UPT ;  /* 0x010000000b0b7892 */ /* 0x000fe4000f8efcff */
[----:B------:R-:W-:Y:S02]  /*3220*/  UIADD3 UR9, UPT, UPT, -UR9, URZ, URZ ;  /* 0x000000ff09097290 */ /* 0x000fe4000fffe1ff */
[----:B---3--:R-:W-:Y:S01]  /*3230*/  UISETP.GE.AND UP3, UPT, UR6, 0x1, UPT ;  /* 0x000000010600788c */ /* 0x008fe2000bf66270 */
[----:B------:R-:W-:Y:S01]  /*3240*/  UMOV UR20, 0x0 ;  /* 0x0000000000147882 */ /* 0x000fe20000000000 */
[----:B------:R-:W-:Y:S01]  /*3250*/  UMOV UR21, 0x8210910 ;  /* 0x0821091000157882 */ /* 0x000fe20000000000 */
[----:B------:R-:W-:Y:S01]  /*3260*/  UMOV UR18, 0x0 ;  /* 0x0000000000127882 */ /* 0x000fe20000000000 */
[----:B------:R-:W-:Y:S01]  /*3270*/  UMOV UR19, 0x8210910 ;  /* 0x0821091000137882 */ /* 0x000fe20000000000 */
[----:B-1----:R-:W-:-:S15]  /*3280*/  R2UR UR16, R0 ;  /* 0x00000000001072ca */ /* 0x002fde00000e0000 */
.L_x_61:
[----:B------:R-:W-:Y:S02]  /*3290*/  LEA R0, R10, UR5, 0x3 ;  /* 0x000000050a007c11 */ /* 0x000fe4000f8e18ff */
[----:B------:R-:W-:Y:S02]  /*32a0*/  SHF.L.U32 R5, R9, 0x1f, RZ ;  /* 0x0000001f09057819 */ /* 0x000fe400000006ff */
[----:B------:R-:W-:Y:S01]  /*32b0*/  PLOP3.LUT P0, PT, PT, PT, UP3, 0x80, 0x8 ;  /* 0x000000000008781c */ /* 0x000fe20003f0f038 */
[----:B------:R-:W-:Y:S01]  /*32c0*/  VIADD R3, R0, 0xc0 ;  /* 0x000000c000037836 */ /* 0x000fe20000000000 */
[----:B-1----:R-:W1:Y:S02]  /*32d0*/  SYNCS.PHASECHK.TRANS64.TRYWAIT P1, [R0+URZ+0xb0], R5 ;  /* 0x0000b005000075a7 */ /* 0x002e6400080211ff */
[----:B-1-3--:R-:W-:Y:S09]  /*32e0*/  @!P1 BRA `(.L_x_55) ;  /* 0x0000008000a09947 */ /* 0x00aff20003800000 */
.L_x_188:
[----:B------:R-:W-:Y:S01]  /*32f0*/  LEA R4, R10, UR5, 0x4 ;  /* 0x000000050a047c11 */ /* 0x000fe2000f8e20ff */
[----:B------:R-:W-:Y:S01]  /*3300*/  @UP3 ULEA UR6, UR14, UR5, 0x3 ;  /* 0x000000050e063291 */ /* 0x000fe2000f8e18ff */
[----:B------:R-:W-:Y:S01]  /*3310*/  PLOP3.LUT P2, PT, PT, PT, PT, 0x80, 0x8 ;  /* 0x000000000008781c */ /* 0x000fe20003f4f070 */
[----:B------:R-:W-:Y:S01]  /*3320*/  ULEA UR7, UR15, UR5, 0x3 ;  /* 0x000000050f077291 */ /* 0x000fe2000f8e18ff */
[----:B------:R-:W-:Y:S01]  /*3330*/  PRMT R3, RZ, 0x654, R3 ;  /* 0x00000654ff037816 */ /* 0x000fe20000000003 */
[----:B------:R-:W-:Y:S01]  /*3340*/  ULEA UR8, UR15, UR16, 0x7 ;  /* 0x000000100f087291 */ /* 0x000fe2000f8e38ff */
[----:B-1----:R-:W1:Y:S01]  /*3350*/  LDS.128 R4, [R4+0x140] ;  /* 0x0001400004047984 */ /* 0x002e620000000c00 */
[----:B------:R-:W-:Y:S02]  /*3360*/  @P0 SHF.L.U32 R2, R8, 0x1f, RZ ;  /* 0x0000001f08020819 */ /* 0x000fe400000006ff */
[----:B------:R-:W-:Y:S01]  /*3370*/  SHF.L.U32 R0, R11, 0x1f, RZ ;  /* 0x0000001f0b007819 */ /* 0x000fe200000006ff */
[----:B------:R-:W-:Y:S01]  /*3380*/  @!PT LDS RZ, [RZ] ;  /* 0x00000000fffff984 */ /* 0x000fe20000000800 */
[----:B------:R-:W-:Y:S01]  /*3390*/  @!PT LDS RZ, [RZ] ;  /* 0x00000000fffff984 */ /* 0x000fe20000000800 */
[----:B------:R-:W-:Y:S01]  /*33a0*/  @!PT LDS RZ, [RZ] ;  /* 0x00000000fffff984 */ /* 0x000fe20000000800 */
[----:B------:R-:W-:Y:S01]  /*33b0*/  @!PT LDS RZ, [RZ] ;  /* 0x00000000fffff984 */ /* 0x000fe20000000800 */
[----:B------:R2:W-:Y:S06]  /*33c0*/  MEMBAR.ALL.CTA ;  /* 0x0000000000007992 */ /* 0x0005ec0000008000 */
[----:B--2---:R-:W2:Y:S02]  /*33d0*/  FENCE.VIEW.ASYNC.S ;  /* 0x00000000000073c6 */ /* 0x004ea40000000000 */
[----:B--2---:R2:W-:Y:S01]  /*33e0*/  SYNCS.ARRIVE.TRANS64.RED.A1T0 RZ, [R3+URZ], RZ ;  /* 0x000000ff03ff79a7 */ /* 0x0045e200081004ff */
[----:B------:R2:W3:Y:S01]  /*33f0*/  @P0 SYNCS.PHASECHK.TRANS64.TRYWAIT P2, [UR6], R2 ;  /* 0x00000002ff0005a7 */ /* 0x0004e20008041106 */
[----:B-1----:R-:W-:Y:S01]  /*3400*/  LOP3.LUT P1, RZ, R6, 0x1, RZ, 0xc0, !PT ;  /* 0x0000000106ff7812 */ /* 0x002fe2000782c0ff */
[----:B------:R-:W1:Y:S02]  /*3410*/  SYNCS.PHASECHK.TRANS64.TRYWAIT P0, [UR7+0xf0], R0 ;  /* 0x0000f000ff0075a7 */ /* 0x000e640008001107 */
[----:B-123--:R-:W-:Y:S10]  /*3420*/  @!P0 BRA `(.L_x_56) ;  /* 0x0000008000648947 */ /* 0x00eff40003800000 */
.L_x_190:
[----:B------:R-:W-:Y:S01]  /*3430*/  IADD3 R10, PT, PT, R10, 0x1, RZ ;  /* 0x000000010a0a7810 */ /* 0x000fe20007ffe0ff */
[----:B------:R-:W-:Y:S06]  /*3440*/  BRA.U !UP3, `(.L_x_57) ;  /* 0x000000010bc07547 */ /* 0x000fec000b800000 */
[----:B------:R-:W-:Y:S01]  /*3450*/  UPLOP3.LUT UP4, UPT, UPT, UPT, UPT, 0x40, 0x4 ;  /* 0x000000000004789c */ /* 0x000fe20003f8e870 */
[----:B------:R-:W-:Y:S01]  /*3460*/  UMOV UR13, UR9 ;  /* 0x00000009000d7c82 */ /* 0x000fe20008000000 */
[----:B------:R-:W-:Y:S01]  /*3470*/  UMOV UR12, UR4 ;  /* 0x00000004000c7c82 */ /* 0x000fe20008000000 */
[----:B------:R-:W-:-:S08]  /*3480*/  UMOV UR17, UR14 ;  /* 0x0000000e00117c82 */ /* 0x000fd00008000000 */
.L_x_60:
[----:B------:R-:W-:Y:S02]  /*3490*/  UIADD3 UR13, UPT, UPT, UR13, 0x1, URZ ;  /* 0x000000010d0d7890 */ /* 0x000fe4000fffe0ff */
[----:B--2---:R-:W-:Y:S02]  /*34a0*/  ULEA UR6, UR17, UR5, 0x3 ;  /* 0x0000000511067291 */ /* 0x004fe4000f8e18ff */
[----:B------:R-:W-:Y:S01]  /*34b0*/  UISETP.NE.AND UP0, UPT, UR13, URZ, UPT ;  /* 0x000000ff0d00728c */ /* 0x000fe2000bf05270 */
[----:B---3--:R-:W-:Y:S10]  /*34c0*/  @P2 BRA `(.L_x_58) ;  /* 0x00000000000c2947 */ /* 0x008ff40003800000 */
[----:B-1----:R-:W-:Y:S04]  /*34d0*/  SHF.L.U32 R3, R8, 0x1f, RZ ;  /* 0x0000001f08037819 */ /* 0x002fe800000006ff */
[----:B------:R-:W1:Y:S02]  /*34e0*/  SYNCS.PHASECHK.TRANS64.TRYWAIT P0, [UR6], R3 ;  /* 0x00000003ff0075a7 */ /* 0x000e640008001106 */
[----:B-1----:R-:W-:Y:S05]  /*34f0*/  @!P0 BRA `(.L_x_59) ;  /* 0x0000008000488947 */ /* 0x002fea0003800000 */
.L_x_58:
[----:B------:R-:W-:Y:S01]  /*3500*/  UISETP.NE.AND UP1, UPT, UR12, 0x1, UPT ;  /* 0x000000010c00788c */ /* 0x000fe2000bf25270 */
[----:B------:R-:W-:Y:S01]  /*3510*/  PLOP3.LUT P2, PT, PT, PT, PT, 0x80, 0x8 ;  /* 0x000000000008781c */ /* 0x000fe20003f4f070 */
[----:B------:R-:W-:Y:S02]  /*3520*/  UIADD3 UR14, UPT, UPT, UR17, 0x1, URZ ;  /* 0x00000001110e7890 */ /* 0x000fe4000fffe0ff */
[----:B------:R-:W-:Y:S02]  /*3530*/  ULEA UR28, UR17, UR11, 0xa ;  /* 0x0000000b111c7291 */ /* 0x000fe4000f8e50ff */
[----:B------:R-:W-:Y:S01]  /*3540*/  UISETP.NE.AND UP2, UPT, UR14, 0x6, UPT ;  /* 0x000000060e00788c */ /* 0x000fe2000bf45270 */
[----:B------:R-:W-:Y:S01]  /*3550*/  PLOP3.LUT P0, PT, PT, PT, UP1, 0x80, 0x8 ;  /* 0x000000000008781c */ /* 0x000fe20003f0f018 */
[----:B------:R-:W-:Y:S02]  /*3560*/  UIADD3 UR40, UPT, UPT, UR28, 0x40, URZ ;  /* 0x000000401c287890 */ /* 0x000fe4000fffe0ff */
[----:B------:R-:W-:Y:S02]  /*3570*/  USEL UR27, URZ, 0x1, UP2 ;  /* 0x00000001ff1b7887 */ /* 0x000fe40009000000 */
[----:B------:R-:W-:Y:S02]  /*3580*/  USEL UR14, UR14, URZ, UP2 ;  /* 0x000000ff0e0e7287 */ /* 0x000fe40009000000 */
[----:B------:R-:W-:Y:S02]  /*3590*/  UIADD3 UR36, UPT, UPT, UR28, 0x80, URZ ;  /* 0x000000801c247890 */ /* 0x000fe4000fffe0ff */
[----:B------:R-:W-:Y:S01]  /*35a0*/  @UP1 ULEA UR26, UR14, UR5, 0x3 ;  /* 0x000000050e1a1291 */ /* 0x000fe2000f8e18ff */
[----:B------:R-:W-:Y:S01]  /*35b0*/  LOP3.LUT R8, R8, UR27, RZ, 0x3c, !PT ;  /* 0x0000001b08087c12 */ /* 0x000fe2000f8e3cff */
[----:B------:R-:W-:Y:S02]  /*35c0*/  UIADD3 UR32, UPT, UPT, UR28, 0xc0, URZ ;  /* 0x000000c01c207890 */ /* 0x000fe4000fffe0ff */
[----:B------:R-:W-:Y:S01]  /*35d0*/  UIADD3 UR6, UPT, UPT, UR6, 0x30, URZ ;  /* 0x0000003006067890 */ /* 0x000fe2000fffe0ff */
[----:B-1----:R-:W-:Y:S01]  /*35e0*/  @P0 SHF.L.U32 R0, R8, 0x1f, RZ ;  /* 0x0000001f08000819 */ /* 0x002fe200000006ff */
[----:B------:R-:W-:Y:S01]  /*35f0*/  UIADD3 UR12, UPT, UPT, UR12, -0x1, URZ ;  /* 0xffffffff0c0c7890 */ /* 0x000fe2000fffe0ff */
[----:B------:R-:W-:Y:S02]  /*3600*/  UMOV UR29, 0x20004020 ;  /* 0x20004020001d7882 */ /* 0x000fe40000000000 */
[----:B------:R2:W3:Y:S01]  /*3610*/  @P0 SYNCS.PHASECHK.TRANS64.TRYWAIT P2, [UR26], R0 ;  /* 0x00000000ff0005a7 */ /* 0x0004e2000804111a */
[----:B------:R-:W-:Y:S01]  /*3620*/  ULEA UR26, UR17, UR10, 0xa ;  /* 0x0000000a111a7291 */ /* 0x000fe2000f8e50ff */
[----:B------:R-:W-:Y:S01]  /*3630*/  UMOV UR27, 0x40004040 ;  /* 0x40004040001b7882 */ /* 0x000fe20000000000 */
[----:B------:R-:W-:Y:S02]  /*3640*/  UMOV UR41, 0x20004020 ;  /* 0x2000402000297882 */ /* 0x000fe40000000000 */
[----:B------:R-:W-:Y:S02]  /*3650*/  UIADD3 UR38, UPT, UPT, UR26, 0x2, URZ ;  /* 0x000000021a267890 */ /* 0x000fe4000fffe0ff */
[----:B------:R-:W-:Y:S02]  /*3660*/  UIADD3 UR34, UPT, UPT, UR26, 0x4, URZ ;  /* 0x000000041a227890 */ /* 0x000fe4000fffe0ff */
[----:B------:R-:W-:Y:S01]  /*3670*/  UIADD3 UR30, UPT, UPT, UR26, 0x6, URZ ;  /* 0x000000061a1e7890 */ /* 0x000fe2000fffe0ff */
[----:B------:R2:W-:Y:S01]  /*3680*/  UTCHMMA gdesc[UR26], gdesc[UR28], tmem[UR8], tmem[UR24], idesc[UR25], UP4 ;  /* 0x00ff181c1a0075ea */ /* 0x0005e2000a000008 */
[----:B------:R-:W-:Y:S01]  /*3690*/  UPLOP3.LUT UP4, UPT, UPT, UPT, UPT, 0x80, 0x8 ;  /* 0x000000000008789c */ /* 0x000fe20003f8f070 */
[----:B------:R-:W-:Y:S01]  /*36a0*/  UMOV UR39, 0x40004040 ;  /* 0x4000404000277882 */ /* 0x000fe20000000000 */
[----:B------:R-:W-:Y:S01]  /*36b0*/  UMOV UR37, 0x20004020 ;  /* 0x2000402000257882 */ /* 0x000fe20000000000 */
[----:B------:R2:W-:Y:S01]  /*36c0*/  UTCHMMA gdesc[UR38], gdesc[UR40], tmem[UR8], tmem[UR22], idesc[UR23], UPT ;  /* 0x00ff1628260075ea */ /* 0x0005e2000b800008 */
[----:B------:R-:W-:Y:S01]  /*36d0*/  UMOV UR35, 0x40004040 ;  /* 0x4000404000237882 */ /* 0x000fe20000000000 */
[----:B------:R-:W-:Y:S01]  /*36e0*/  UMOV UR33, 0x20004020 ;  /* 0x2000402000217882 */ /* 0x000fe20000000000 */
[----:B------:R-:W-:Y:S01]  /*36f0*/  UMOV UR31, 0x40004040 ;  /* 0x40004040001f7882 */ /* 0x000fe20000000000 */
[----:B------:R2:W-:Y:S01]  /*3700*/  UTCHMMA gdesc[UR34], gdesc[UR36], tmem[UR8], tmem[UR20], idesc[UR21], UPT ;  /* 0x00ff1424220075ea */ /* 0x0005e2000b800008 */
[----:B------:R2:W-:Y:S01]  /*3710*/  UTCHMMA gdesc[UR30], gdesc[UR32], tmem[UR8], tmem[UR18], idesc[UR19], UPT ;  /* 0x00ff12201e0075ea */ /* 0x0005e2000b800008 */
[----:B------:R2:W-:Y:S01]  /*3720*/  UTCBAR [UR6], URZ ;  /* 0x000000ff060073e9 */ /* 0x0005e200080000ff */
[----:B------:R-:W-:Y:S01]  /*3730*/  UMOV UR17, UR14 ;  /* 0x0000000e00117c82 */ /* 0x000fe20008000000 */
[----:B------:R-:W-:Y:S05]  /*3740*/  BRA.U UP0, `(.L_x_60) ;  /* 0xfffffffd00507547 */ /* 0x000fea000b83ffff */
.L_x_57:
[----:B------:R-:W-:Y:S01]  /*3750*/  UIADD3 UR15, UPT, UPT, UR15, 0x1, URZ ;  /* 0x000000010f0f7890 */ /* 0x000fe2000fffe0ff */
[C---:B------:R-:W-:Y:S01]  /*3760*/  ISETP.NE.AND P0, PT, R10.reuse, 0x2, PT ;  /* 0x000000020a00780c */ /* 0x040fe20003f05270 */
[----:B------:R-:W-:Y:S02]  /*3770*/  UIADD3 UR7, UPT, UPT, UR7, 0xd0, URZ ;  /* 0x000000d007077890 */ /* 0x000fe4000fffe0ff */
[----:B------:R-:W-:Y:S01]  /*3780*/  UISETP.NE.AND UP0, UPT, UR15, 0x4, UPT ;  /* 0x000000040f00788c */ /* 0x000fe2000bf05270 */
[----:B-12---:R-:W-:Y:S02]  /*3790*/  SEL R0, RZ, 0x1, P0 ;  /* 0x00000001ff007807 */ /* 0x006fe40000000000 */
[----:B------:R-:W-:Y:S01]  /*37a0*/  SEL R10, R10, RZ, P0 ;  /* 0x000000ff0a0a7207 */ /* 0x000fe20000000000 */
[----:B------:R-:W-:Y:S01]  /*37b0*/  USEL UR6, URZ, 0x1, UP0 ;  /* 0x00000001ff067887 */ /* 0x000fe20008000000 */
[----:B------:R-:W-:Y:S01]  /*37c0*/  LOP3.LUT R9, R9, R0, RZ, 0x3c, !PT ;  /* 0x0000000009097212 */ /* 0x000fe200078e3cff */
[----:B------:R-:W-:Y:S01]  /*37d0*/  USEL UR15, UR15, URZ, UP0 ;  /* 0x000000ff0f0f7287 */ /* 0x000fe20008000000 */
[----:B------:R1:W-:Y:S03]  /*37e0*/  UTCBAR [UR7], URZ ;  /* 0x000000ff070073e9 */ /* 0x0003e600080000ff */
[----:B------:R-:W-:Y:S01]  /*37f0*/  LOP3.LUT R11, R11, UR6, RZ, 0x3c, !PT ;  /* 0x000000060b0b7c12 */ /* 0x000fe2000f8e3cff */
[----:B------:R-:W-:Y:S07]  /*3800*/  @P1 BRA `(.L_x_61) ;  /* 0xfffffff800a01947 */ /* 0x000fee000383ffff */
[----:B------:R-:W2:Y:S01]  /*3810*/  S2UR UR4, SR_CgaCtaId ;  /* 0x00000000000479c3 */ /* 0x000ea20000008800 */
[----:B------:R-:W-:Y:S01]  /*3820*/  ELECT P0, URZ, PT ;  /* 0x0000000000ff782f */ /* 0x000fe20003800000 */
[----:B------:R-:W-:Y:S01]  /*3830*/  IMAD.MOV.U32 R0, RZ, RZ, 0x1 ;  /* 0x00000001ff007424 */ /* 0x000fe200078e00ff */
[----:B------:R-:W-:Y:S01]  /*3840*/  UIADD3 UR5, UPT, UPT, UR5, 0xf0, URZ ;  /* 0x000000f005057890 */ /* 0x000fe2000fffe0ff */
[----:B------:R-:W-:Y:S01]  /*3850*/  SHF.L.U32 R3, R11, 0x1f, RZ ;  /* 0x0000001f0b037819 */ /* 0x000fe200000006ff */
[----:B------:R-:W-:-:S03]  /*3860*/  UMOV UR6, 0x40 ;  /* 0x0000004000067882 */ /* 0x000fc60000000000 */
[----:B------:R-:W-:Y:S01]  /*3870*/  UVIRTCOUNT.DEALLOC.SMPOOL 0x80 ;  /* 0x000000800000784c */ /* 0x000fe20000000000 */
[----:B--2---:R-:W-:Y:S02]  /*3880*/  ULEA UR4, UR4, UR6, 0x18 ;  /* 0x0000000604047291 */ /* 0x004fe4000f8ec0ff */
[----:B------:R-:W-:-:S07]  /*3890*/  ULEA UR6, UR15, UR5, 0x3 ;  /* 0x000000050f067291 */ /* 0x000fce000f8e18ff */
[----:B------:R2:W-:Y:S02]  /*38a0*/  @P0 STS.U8 [UR4+0x1c], R0 ;  /* 0x00001c00ff000988 */ /* 0x0005e40008000004 */
[----:B------:R-:W4:Y:S02]  /*38b0*/  SYNCS.PHASECHK.TRANS64.TRYWAIT P0, [UR6], R3 ;  /* 0x00000003ff0075a7 */ /* 0x000f240008001106 */
[----:B--2-4-:R-:W-:Y:S05]  /*38c0*/  @!P0 BRA `(.L_x_62) ;  /* 0x0000007c006c8947 */ /* 0x014fea0003800000 */
.L_x_193:
[----:B-1----:R-:W-:-:S04]  /*38d0*/  UIADD3 UR7, UPT, UPT, UR15, 0x1, URZ ;  /* 0x000000010f077890 */ /* 0x002fc8000fffe0ff */
[----:B------:R-:W-:-:S04]  /*38e0*/  UISETP.NE.AND UP0, UPT, UR7, 0x4, UPT ;  /* 0x000000040700788c */ /* 0x000fc8000bf05270 */
[----:B------:R-:W-:Y:S02]  /*38f0*/  USEL UR8, URZ, 0x1, UP0 ;  /* 0x00000001ff087887 */ /* 0x000fe40008000000 */
[----:B------:R-:W-:-:S04]  /*3900*/  USEL UR7, UR7, URZ, UP0 ;  /* 0x000000ff07077287 */ /* 0x000fc80008000000 */
[----:B------:R-:W-:Y:S01]  /*3910*/  ULEA UR6, UR7, UR5, 0x3 ;  /* 0x0000000507067291 */ /* 0x000fe2000f8e18ff */
[----:B------:R-:W-:-:S04]  /*3920*/  LOP3.LUT R2, R11, UR8, RZ, 0x3c, !PT ;  /* 0x000000080b027c12 */ /* 0x000fc8000f8e3cff */
[----:B--2---:R-:W-:-:S04]  /*3930*/  SHF.L.U32 R3, R2, 0x1f, RZ ;  /* 0x0000001f02037819 */ /* 0x004fc800000006ff */
[----:B------:R-:W1:Y:S02]  /*3940*/  SYNCS.PHASECHK.TRANS64.TRYWAIT P0, [UR6], R3 ;  /* 0x00000003ff0075a7 */ /* 0x000e640008001106 */
[----:B-1----:R-:W-:Y:S05]  /*3950*/  @!P0 BRA `(.L_x_63) ;  /* 0x0000007c00608947 */ /* 0x002fea0003800000 */
.L_x_195:
        /* <DEDUP_REMOVED lines=9> */
.L_x_197:
[----:B------:R-:W-:-:S04]  /*39f0*/  UIADD3 UR7, UPT, UPT, UR7, 0x1, URZ ;  /* 0x0000000107077890 */ /* 0x000fc8000fffe0ff */
[----:B------:R-:W-:-:S04]  /*3a00*/  UISETP.NE.AND UP0, UPT, UR7, 0x4, UPT ;  /* 0x000000040700788c */ /* 0x000fc8000bf05270 */
[----:B------:R-:W-:Y:S02]  /*3a10*/  USEL UR6, URZ, 0x1, UP0 ;  /* 0x00000001ff067887 */ /* 0x000fe40008000000 */
[----:B------:R-:W-:-:S04]  /*3a20*/  USEL UR7, UR7, URZ, UP0 ;  /* 0x000000ff07077287 */ /* 0x000fc80008000000 */
[----:B------:R-:W-:Y:S01]  /*3a30*/  ULEA UR7, UR7, UR5, 0x3 ;  /* 0x0000000507077291 */ /* 0x000fe2000f8e18ff */
[----:B-1----:R-:W-:-:S04]  /*3a40*/  LOP3.LUT R3, R2, UR6, RZ, 0x3c, !PT ;  /* 0x0000000602037c12 */ /* 0x002fc8000f8e3cff */
[----:B------:R-:W-:-:S04]  /*3a50*/  SHF.L.U32 R3, R3, 0x1f, RZ ;  /* 0x0000001f03037819 */ /* 0x000fc800000006ff */
[----:B------:R-:W1:Y:S02]  /*3a60*/  SYNCS.PHASECHK.TRANS64.TRYWAIT P0, [UR7], R3 ;  /* 0x00000003ff0075a7 */ /* 0x000e640008001107 */
[----:B-1----:R-:W-:Y:S05]  /*3a70*/  @!P0 BRA `(.L_x_65) ;  /* 0x0000007c00488947 */ /* 0x002fea0003800000 */
.L_x_199:
[----:B------:R-:W-:Y:S01]  /*3a80*/  NOP ;  /* 0x0000000000007918 */ /* 0x000fe20000000000 */
[----:B-1----:R-:W1:Y:S01]  /*3a90*/  LDS R0, [UR4+0x14] ;  /* 0x00001404ff007984 */ /* 0x002e620008000800 */
[----:B------:R-:W-:Y:S01]  /*3aa0*/  ULOP3.LUT UR6, UR16, 0xffff, URZ, 0xc0, !UPT ;  /* 0x0000ffff10067892 */ /* 0x000fe2000f8ec0ff */
[----:B------:R-:W-:Y:S01]  /*3ab0*/  UMOV UR8, 0xffff ;  /* 0x0000ffff00087882 */ /* 0x000fe20000000000 */
[----:B------:R-:W-:Y:S02]  /*3ac0*/  UMOV UR5, 0x1 ;  /* 0x0000000100057882 */ /* 0x000fe40000000000 */
[----:B------:R-:W-:-:S04]  /*3ad0*/  USHF.R.U32.HI UR6, URZ, 0x5, UR6 ;  /* 0x00000005ff067899 */ /* 0x000fc80008011606 */
[----:B------:R-:W-:Y:S02]  /*3ae0*/  USHF.L.U32 UR8, UR8, UR6, URZ ;  /* 0x0000000608087299 */ /* 0x000fe400080006ff */
[----:B------:R-:W-:-:S04]  /*3af0*/  USHF.L.U32 UR5, UR5, UR6, URZ ;  /* 0x0000000605057299 */ /* 0x000fc800080006ff */
[----:B-1----:R-:W-:-:S04]  /*3b00*/  LOP3.LUT R0, R0, UR8, RZ, 0xc0, !PT ;  /* 0x0000000800007c12 */ /* 0x002fc8000f8ec0ff */
[----:B------:R-:W-:-:S13]  /*3b10*/  ISETP.NE.AND P0, PT, R0, UR8, PT ;  /* 0x0000000800007c0c */ /* 0x000fda000bf05270 */
[----:B------:R-:W-:Y:S05]  /*3b20*/  @P0 BRA `(.L_x_66) ;  /* 0x0000000000580947 */ /* 0x000fea0003800000 */
[----:B------:R-:W1:Y:S02]  /*3b30*/  LDS R0, [UR4+0x18] ;  /* 0x00001804ff007984 */ /* 0x000e640008000800 */
[----:B-1----:R-:W-:-:S04]  /*3b40*/  LOP3.LUT R0, R0, UR5, RZ, 0xc0, !PT ;  /* 0x0000000500007c12 */ /* 0x002fc8000f8ec0ff */
[----:B------:R-:W-:-:S13]  /*3b50*/  ISETP.NE.AND P0, PT, R0, UR5, PT ;  /* 0x0000000500007c0c */ /* 0x000fda000bf05270 */
[----:B------:R-:W-:Y:S05]  /*3b60*/  @P0 BRA `(.L_x_67) ;  /* 0x00000000003c0947 */ /* 0x000fea0003800000 */
[----:B------:R-:W1:Y:S01]  /*3b70*/  S2R R2, SR_LANEID ;  /* 0x0000000000027919 */ /* 0x000e620000000000 */
[----:B------:R-:W-:Y:S01]  /*3b80*/  ULOP3.LUT UR8, URZ, UR8, URZ, 0x33, !UPT ;  /* 0x00000008ff087292 */ /* 0x000fe2000f8e33ff */
[----:B------:R-:W-:Y:S01]  /*3b90*/  LOP3.LUT R4, RZ, UR5, RZ, 0x33, !PT ;  /* 0x00000005ff047c12 */ /* 0x000fe2000f8e33ff */
[----:B------:R-:W-:Y:S02]  /*3ba0*/  VOTEU.ANY UR7, UPT, PT ;  /* 0x0000000000077886 */ /* 0x000fe400038e0100 */
[----:B------:R-:W-:Y:S01]  /*3bb0*/  UFLO.U32 UR7, UR7 ;  /* 0x00000007000772bd */ /* 0x000fe200080e0000 */
[----:B------:R-:W2:Y:S01]  /*3bc0*/  REDUX UR5, R4 ;  /* 0x00000000040573c4 */ /* 0x000ea20000000000 */
[----:B------:R-:W-:-:S06]  /*3bd0*/  IMAD.U32 R0, RZ, RZ, UR8 ;  /* 0x00000008ff007e24 */ /* 0x000fcc000f8e00ff */
[----:B------:R4:W-:Y:S01]  /*3be0*/  UTCATOMSWS.AND URZ, UR8 ;  /* 0x0000000800ff79e3 */ /* 0x0009e20008000000 */
[----:B------:R-:W3:Y:S01]  /*3bf0*/  REDUX UR6, R0 ;  /* 0x00000000000673c4 */ /* 0x000ee20000000000 */
[----:B-1----:R-:W-:Y:S01]  /*3c00*/  ISETP.EQ.U32.AND P0, PT, R2, UR7, PT ;  /* 0x0000000702007c0c */ /* 0x002fe2000bf02070 */
[----:B--2---:R-:W-:Y:S01]  /*3c10*/  IMAD.U32 R2, RZ, RZ, UR5 ;  /* 0x00000005ff027e24 */ /* 0x004fe2000f8e00ff */
[----:B---3--:R-:W-:-:S11]  /*3c20*/  MOV R3, UR6 ;  /* 0x0000000600037c02 */ /* 0x008fd60008000f00 */
[----:B------:R4:W-:Y:S04]  /*3c30*/  @P0 ATOMS.AND RZ, [UR4+0x14], R3 ;  /* 0x00001403ffff098c */ /* 0x0009e8000a800004 */
[----:B------:R4:W-:Y:S01]  /*3c40*/  @P0 ATOMS.AND RZ, [UR4+0x18], R2 ;  /* 0x00001802ffff098c */ /* 0x0009e2000a800004 */
[----:B------:R-:W-:Y:S05]  /*3c50*/  BRA `(.L_x_68) ;  /* 0x0000000000147947 */ /* 0x000fea0003800000 */
.L_x_67:
[----:B------:R-:W-:Y:S02]  /*3c60*/  MOV R2, 0x3c80 ;  /* 0x00003c8000027802 */ /* 0x000fe40000000f00 */
[----:B---3-5:R-:W-:Y:S05]  /*3c70*/  CALL.REL.NOINC `($__internal_0_$__cuda_sm10x_tcgen05_guardrail_trap_col_being_dealloced_not_returned_by_alloc) ;  /* 0x0000008000e07944 */ /* 0x028fea0003c00000 */
[----:B------:R-:W-:Y:S05]  /*3c80*/  BRA `(.L_x_68) ;  /* 0x0000000000087947 */ /* 0x000fea0003800000 */
.L_x_66:
[----:B------:R-:W-:Y:S02]  /*3c90*/  MOV R2, 0x3cb0 ;  /* 0x00003cb000027802 */ /* 0x000fe40000000f00 */
[----:B---3-5:R-:W-:Y:S05]  /*3ca0*/  CALL.REL.NOINC `($__internal_2_$__cuda_sm10x_tcgen05_guardrail_trap_unallocated_columns_being_dealloced) ;  /* 0x0000008000ec7944 */ /* 0x028fea0003c00000 */
.L_x_68:
[----:B------:R-:W-:Y:S01]  /*3cb0*/  NOP ;  /* 0x0000000000007918 */ /* 0x000fe20000000000 */
[----:B----4-:R-:W-:Y:S05]  /*3cc0*/  EXIT ;  /* 0x000000000000794d */ /* 0x010fea0003800000 */
.L_x_50:
[----:B------:R-:W-:-:S09]  /*3cd0*/  UISETP.NE.OR UP2, UPT, UR8, 0x3, !UP2 ;  /* 0x000000030800788c */ /* 0x000fd2000d745670 */
[----:B------:R-:W-:Y:S05]  /*3ce0*/  BRA.U UP2, `(.L_x_69) ;  /* 0x0000001502907547 */ /* 0x000fea000b800000 */
[----:B------:R-:W1:Y:S01]  /*3cf0*/  LDC R0, c[0x0][0xb30] ;  /* 0x0002cc00ff007b82 */ /* 0x000e620000000800 */
[----:B------:R-:W2:Y:S01]  /*3d00*/  LDCU.64 UR8, c[0x0][0x888] ;  /* 0x00011100ff0877ac */ /* 0x000ea20008000a00 */
[----:B------:R-:W-:Y:S02]  /*3d10*/  HFMA2 R25, -RZ, RZ, 0, 0 ;  /* 0x00000000ff197431 */ /* 0x000fe400000001ff */
[----:B------:R-:W-:Y:S01]  /*3d20*/  IMAD.MOV.U32 R27, RZ, RZ, RZ ;  /* 0x000000ffff1b7224 */ /* 0x000fe200078e00ff */
[----:B------:R-:W4:Y:S01]  /*3d30*/  LDCU.64 UR4, c[0x0][0x890] ;  /* 0x00011200ff0477ac */ /* 0x000f220008000a00 */
[----:B------:R-:W-:Y:S02]  /*3d40*/  IMAD.MOV.U32 R23, RZ, RZ, 0x2000 ;  /* 0x00002000ff177424 */ /* 0x000fe400078e00ff */
[----:B------:R-:W3:Y:S01]  /*3d50*/  LDC R19, c[0x0][0x370] ;  /* 0x0000dc00ff137b82 */ /* 0x000ee20000000800 */
[----:B------:R-:W-:Y:S01]  /*3d60*/  UMOV UR7, 0x400 ;  /* 0x0000040000077882 */ /* 0x000fe20000000000 */
[----:B------:R-:W-:-:S02]  /*3d70*/  UPLOP3.LUT UP1, UPT, UPT, UPT, UPT, 0x40, 0x4 ;  /* 0x000000000004789c */ /* 0x000fc40003f2e870 */
[----:B------:R-:W-:-:S04]  /*3d80*/  ULEA UR7, UR37, UR7, 0x18 ;  /* 0x0000000725077291 */ /* 0x000fc8000f8ec0ff */
[----:B------:R-:W3:Y:S01]  /*3d90*/  LDC R2, c[0x0][0xb0c] ;  /* 0x0002c300ff027b82 */ /* 0x000ee20000000800 */
[----:B------:R-:W-:Y:S02]  /*3da0*/  UIADD3 UR41, UPT, UPT, UR7, 0x60, URZ ;  /* 0x0000006007297890 */ /* 0x000fe4000fffe0ff */
[----:B--2---:R-:W-:Y:S02]  /*3db0*/  UISETP.NE.U32.AND UP2, UPT, UR8, URZ, UPT ;  /* 0x000000ff0800728c */ /* 0x004fe4000bf45070 */
[----:B------:R-:W-:Y:S02]  /*3dc0*/  UIADD3 UR33, UPT, UPT, UR7, 0x68, URZ ;  /* 0x0000006807217890 */ /* 0x000fe4000fffe0ff */
[----:B----4-:R-:W-:Y:S01]  /*3dd0*/  UISETP.NE.U32.AND UP3, UPT, UR4, URZ, UPT ;  /* 0x000000ff0400728c */ /* 0x010fe2000bf65070 */
[----:B------:R-:W2:Y:S01]  /*3de0*/  LDC R18, c[0x0][0xb20] ;  /* 0x0002c800ff127b82 */ /* 0x000ea20000000800 */
[----:B-1----:R-:W-:Y:S01]  /*3df0*/  ISETP.NE.AND P1, PT, R0, 0x1, PT ;  /* 0x000000010000780c */ /* 0x002fe20003f25270 */
[----:B------:R-:W-:-:S02]  /*3e00*/  UISETP.NE.AND.EX UP2, UPT, UR9, URZ, UPT, UP2 ;  /* 0x000000ff0900728c */ /* 0x000fc4000bf45320 */
[----:B------:R-:W-:Y:S02]  /*3e10*/  UIADD3 UR25, UPT, UPT, UR7, 0x70, URZ ;  /* 0x0000007007197890 */ /* 0x000fe4000fffe0ff */
[----:B------:R-:W-:Y:S02]  /*3e20*/  UIADD3 UR17, UPT, UPT, UR7, 0x78, URZ ;  /* 0x0000007807117890 */ /* 0x000fe4000fffe0ff */
[----:B-----5:R-:W1:Y:S01]  /*3e30*/  LDC.64 R32, c[0x0][0x348] ;  /* 0x0000d200ff207b82 */ /* 0x020e620000000a00 */
[----:B------:R-:W-:-:S07]  /*3e40*/  UISETP.NE.AND.EX UP3, UPT, UR5, URZ, UPT, UP3 ;  /* 0x000000ff0500728c */ /* 0x000fce000bf65330 */
[----:B------:R-:W4:Y:S08]  /*3e50*/  LDC.64 R16, c[0x0][0xb10] ;  /* 0x0002c400ff107b82 */ /* 0x000f300000000a00 */
[----:B------:R-:W1:Y:S08]  /*3e60*/  LDC.64 R6, c[0x0][0xb18] ;  /* 0x0002c600ff067b82 */ /* 0x000e700000000a00 */
[----:B------:R-:W1:Y:S08]  /*3e70*/  LDC.64 R4, c[0x0][0xb28] ;  /* 0x0002ca00ff047b82 */ /* 0x000e700000000a00 */
[----:B--23--:R-:W1:Y:S02]  /*3e80*/  LDC R22, c[0x0][0x374] ;  /* 0x0000dd00ff167b82 */ /* 0x00ce640000000800 */
.L_x_84:
[----:B------:R-:W-:Y:S02]  /*3e90*/  LEA R0, R27, UR7, 0x3 ;  /* 0x000000071b007c11 */ /* 0x000fe4000f8e18ff */
[----:B------:R-:W-:Y:S02]  /*3ea0*/  SHF.L.U32 R3, R25, 0x1f, RZ ;  /* 0x0000001f19037819 */ /* 0x000fe400000006ff */
[----:B------:R-:W-:Y:S02]  /*3eb0*/  LEA R28, R27, UR7, 0x4 ;  /* 0x000000071b1c7c11 */ /* 0x000fe4000f8e20ff */
[----:B--2---:R-:W2:Y:S02]  /*3ec0*/  SYNCS.PHASECHK.TRANS64.TRYWAIT P0, [R0+URZ+0xb0], R3 ;  /* 0x0000b003000075a7 */ /* 0x004ea400080011ff */
[----:B--2---:R-:W-:Y:S05]  /*3ed0*/  @!P0 BRA `(.L_x_70) ;  /* 0x0000007800488947 */ /* 0x004fea0003800000 */
.L_x_200:
[----:B------:R-:W-:Y:S01]  /*3ee0*/  ISETP.GE.AND P0, PT, R26, 0x1, PT ;  /* 0x000000011a00780c */ /* 0x000fe20003f06270 */
[----:B------:R-:W3:Y:S01]  /*3ef0*/  LDS.128 R28, [R28+0x140] ;  /* 0x000140001c1c7984 */ /* 0x000ee20000000c00 */
[----:B--2---:R-:W-:Y:S01]  /*3f00*/  VIADD R0, R0, 0xc0 ;  /* 0x000000c000007836 */ /* 0x004fe20000000000 */
[----:B------:R-:W-:Y:S01]  /*3f10*/  @!PT LDS RZ, [RZ] ;  /* 0x00000000fffff984 */ /* 0x000fe20000000800 */
[----:B------:R-:W-:Y:S01]  /*3f20*/  @!PT LDS RZ, [RZ] ;  /* 0x00000000fffff984 */ /* 0x000fe20000000800 */
[----:B------:R-:W-:Y:S01]  /*3f30*/  @!PT LDS RZ, [RZ] ;  /* 0x00000000fffff984 */ /* 0x000fe20000000800 */
[----:B------:R-:W-:Y:S01]  /*3f40*/  @!PT LDS RZ, [RZ] ;  /* 0x00000000fffff984 */ /* 0x000fe20000000800 */
[----:B------:R2:W-:Y:S06]  /*3f50*/  MEMBAR.ALL.CTA ;  /* 0x0000000000007992 */ /* 0x0005ec0000008000 */
[----:B--2---:R-:W2:Y:S01]  /*3f60*/  FENCE.VIEW.ASYNC.S ;  /* 0x00000000000073c6 */ /* 0x004ea20000000000 */
[----:B------:R-:W-:Y:S04]  /*3f70*/  PRMT R0, RZ, 0x654, R0 ;  /* 0x00000654ff007816 */ /* 0x000fe80000000000 */
[----:B--2---:R2:W-:Y:S01]  /*3f80*/  SYNCS.ARRIVE.TRANS64.RED.A1T0 RZ, [R0+URZ], RZ ;  /* 0x000000ff00ff79a7 */ /* 0x0045e200081004ff */
[----:B---3--:R-:W-:Y:S11]  /*3f90*/  LOP3.LUT P3, RZ, R30, 0x1, RZ, 0xc0, !PT ;  /* 0x000000011eff7812 */ /* 0x008ff6000786c0ff */
[----:B------:R-:W-:Y:S02]  /*3fa0*/  @!UPT UIADD3 URZ, UPT, UPT, URZ, URZ, URZ ;  /* 0x000000fffffff290 */ /* 0x000fe4000fffe0ff */
[----:B------:R-:W-:Y:S02]  /*3fb0*/  @P3 MOV R13, R28 ;  /* 0x0000001c000d3202 */ /* 0x000fe40000000f00 */
[----:B------:R-:W-:Y:S01]  /*3fc0*/  @P3 LOP3.LUT R8, R29, 0xffff, RZ, 0xc0, !PT ;  /* 0x0000ffff1d083812 */ /* 0x000fe200078ec0ff */
[----:B--2---:R-:W-:Y:S06]  /*3fd0*/  @!P0 BRA `(.L_x_71) ;  /* 0x0000000000a48947 */ /* 0x004fec0003800000 */
[----:B-1----:R-:W-:Y:S01]  /*3fe0*/  IMAD.HI.U32 R37, R22, R7, RZ ;  /* 0x0000000716257227 */ /* 0x002fe200078e00ff */
[----:B------:R-:W-:Y:S02]  /*3ff0*/  ISETP.NE.AND P0, PT, R6, 0x1, PT ;  /* 0x000000010600780c */ /* 0x000fe40003f05270 */
[----:B------:R-:W-:Y:S01]  /*4000*/  ISETP.NE.AND P2, PT, R26, 0x1, PT ;  /* 0x000000011a00780c */ /* 0x000fe20003f45270 */
[----:B----4-:R-:W-:Y:S01]  /*4010*/  IMAD.HI.U32 R34, R19, R16, RZ ;  /* 0x0000001013227227 */ /* 0x010fe200078e00ff */
[----:B------:R-:W-:Y:S02]  /*4020*/  SHF.R.U32.HI R37, RZ, R18, R37 ;  /* 0x00000012ff257219 */ /* 0x000fe40000011625 */
[----:B------:R-:W-:Y:S01]  /*4030*/  ISETP.NE.AND P4, PT, R2, 0x1, PT ;  /* 0x000000010200780c */ /* 0x000fe20003f85270 */
[----:B------:R-:W-:Y:S01]  /*4040*/  IMAD.HI.U32 R36, R13, R16, RZ ;  /* 0x000000100d247227 */ /* 0x000fe200078e00ff */
[----:B------:R-:W-:Y:S02]  /*4050*/  SHF.R.U32.HI R34, RZ, R17, R34 ;  /* 0x00000011ff227219 */ /* 0x000fe40000011622 */
[----:B------:R-:W-:Y:S01]  /*4060*/  SEL R3, R22, R37, !P0 ;  /* 0x0000002516037207 */ /* 0x000fe20004000000 */
[C---:B------:R-:W-:Y:S01]  /*4070*/  IMAD.HI.U32 R37, R8.reuse, R7, RZ ;  /* 0x0000000708257227 */ /* 0x040fe200078e00ff */
[----:B------:R-:W-:Y:S02]  /*4080*/  SEL R11, R19, R34, !P4 ;  /* 0x00000022130b7207 */ /* 0x000fe40006000000 */
[----:B------:R-:W-:Y:S01]  /*4090*/  SHF.R.U32.HI R36, RZ, R17, R36 ;  /* 0x00000011ff247219 */ /* 0x000fe20000011624 */
[----:B------:R-:W-:Y:S01]  /*40a0*/  IMAD.HI.U32 R38, R3, R4, RZ ;  /* 0x0000000403267227 */ /* 0x000fe200078e00ff */
[----:B------:R-:W-:Y:S03]  /*40b0*/  SHF.R.U32.HI R37, RZ, R18, R37 ;  /* 0x00000012ff257219 */ /* 0x000fe60000011625 */
[----:B------:R-:W-:Y:S01]  /*40c0*/  IMAD.HI.U32 R34, R11, R4, RZ ;  /* 0x000000040b227227 */ /* 0x000fe200078e00ff */
[----:B------:R-:W-:Y:S02]  /*40d0*/  @P2 SHF.R.U32.HI R3, RZ, R5, R38 ;  /* 0x00000005ff032219 */ /* 0x000fe40000011626 */
[----:B------:R-:W-:Y:S02]  /*40e0*/  SEL R9, R8, R37, !P0 ;  /* 0x0000002508097207 */ /* 0x000fe40004000000 */
[----:B------:R-:W-:Y:S01]  /*40f0*/  @P2 SHF.R.U32.HI R11, RZ, R5, R34 ;  /* 0x00000005ff0b2219 */ /* 0x000fe20000011622 */
[C---:B------:R-:W-:Y:S01]  /*4100*/  IMAD R10, R26.reuse, R3, RZ ;  /* 0x000000031a0a7224 */ /* 0x040fe200078e02ff */
[----:B------:R-:W-:Y:S01]  /*4110*/  SEL R3, R13, R36, !P4 ;  /* 0x000000240d037207 */ /* 0x000fe20006000000 */
[C---:B------:R-:W-:Y:S03]  /*4120*/  IMAD.HI.U32 R14, R9.reuse, R4, RZ ;  /* 0x00000004090e7227 */ /* 0x040fe600078e00ff */
[----:B------:R-:W-:Y:S01]  /*4130*/  ISETP.GE.AND P0, PT, R9, R10, PT ;  /* 0x0000000a0900720c */ /* 0x000fe20003f06270 */
[C---:B------:R-:W-:Y:S01]  /*4140*/  IMAD R12, R26.reuse, R11, RZ ;  /* 0x0000000b1a0c7224 */ /* 0x040fe200078e02ff */
[-C--:B------:R-:W-:Y:S04]  /*4150*/  SHF.R.U32.HI R14, RZ, R5.reuse, R14 ;  /* 0x00000005ff0e7219 */ /* 0x080fe8000001160e */
[----:B------:R-:W-:Y:S02]  /*4160*/  ISETP.GE.OR P0, PT, R3, R12, P0 ;  /* 0x0000000c0300720c */ /* 0x000fe40000706670 */
[----:B------:R-:W-:Y:S05]  /*4170*/  SEL R15, R9, R14, !P2 ;  /* 0x0000000e090f7207 */ /* 0x000fea0005000000 */
[----:B------:R-:W-:Y:S04]  /*4180*/  IMAD.MOV R14, RZ, RZ, -R15 ;  /* 0x000000ffff0e7224 */ /* 0x000fe800078e0a0f */
[----:B------:R-:W-:Y:S02]  /*4190*/  IMAD R14, R26, R14, R9 ;  /* 0x0000000e1a0e7224 */ /* 0x000fe400078e0209 */
[C---:B------:R-:W-:Y:S05]  /*41a0*/  @!P0 IMAD.HI.U32 R10, R3.reuse, R4, RZ ;  /* 0x00000004030a8227 */ /* 0x040fea00078e00ff */
[----:B------:R-:W-:Y:S04]  /*41b0*/  @!P0 SHF.R.U32.HI R10, RZ, R5, R10 ;  /* 0x00000005ff0a8219 */ /* 0x000fe8000001160a */
[----:B------:R-:W-:Y:S01]  /*41c0*/  @!P0 SEL R0, R3, R10, !P2 ;  /* 0x0000000a03008207 */ /* 0x000fe20005000000 */
[----:B------:R-:W-:Y:S03]  /*41d0*/  IMAD.MOV R10, RZ, RZ, -R3 ;  /* 0x000000ffff0a7224 */ /* 0x000fe600078e0a03 */
[----:B------:R-:W-:Y:S01]  /*41e0*/  @!P0 IADD3 R15, PT, PT, R15, -R0, RZ ;  /* 0x800000000f0f8210 */ /* 0x000fe20007ffe0ff */
[----:B------:R-:W-:Y:S01]  /*41f0*/  @!P0 IMAD R0, R11, R14, R0 ;  /* 0x0000000e0b008224 */ /* 0x000fe200078e0200 */
[----:B------:R-:W-:Y:S01]  /*4200*/  IADD3 R11, PT, PT, -R9, RZ, RZ ;  /* 0x000000ff090b7210 */ /* 0x000fe20007ffe1ff */
[----:B------:R-:W-:Y:S02]  /*4210*/  IMAD R13, R2, R10, R13 ;  /* 0x0000000a020d7224 */ /* 0x000fe400078e020d */
[----:B------:R-:W-:Y:S02]  /*4220*/  @!P0 IMAD R9, R15, R26, R3 ;  /* 0x0000001a0f098224 */ /* 0x000fe400078e0203 */
[----:B------:R-:W-:Y:S02]  /*4230*/  @!P0 IMAD.MOV.U32 R3, RZ, RZ, R0 ;  /* 0x000000ffff038224 */ /* 0x000fe400078e0000 */
[----:B------:R-:W-:Y:S02]  /*4240*/  IMAD R8, R6, R11, R8 ;  /* 0x0000000b06087224 */ /* 0x000fe400078e0208 */
[----:B------:R-:W-:Y:S02]  /*4250*/  IMAD R13, R3, R2, R13 ;  /* 0x00000002030d7224 */ /* 0x000fe400078e020d */
[----:B------:R-:W-:Y:S02]  /*4260*/  IMAD R8, R9, R6, R8 ;  /* 0x0000000609087224 */ /* 0x000fe400078e0208 */
.L_x_71:
[----:B------:R-:W-:Y:S05]  /*4270*/  BRA.U UP1, `(.L_x_72) ;  /* 0x0000000101107547 */ /* 0x000fea000b800000 */
[----:B------:R-:W-:Y:S04]  /*4280*/  MOV R0, UR6 ;  /* 0x0000000600007c02 */ /* 0x000fe80008000f00 */
[----:B------:R-:W-:Y:S04]  /*4290*/  SHF.L.U32 R3, R0, 0x1f, RZ ;  /* 0x0000001f00037819 */ /* 0x000fe800000006ff */
[----:B------:R-:W2:Y:S02]  /*42a0*/  SYNCS.PHASECHK.TRANS64.TRYWAIT P0, [UR7+0xa8], R3 ;  /* 0x0000a803ff0075a7 */ /* 0x000ea40008001107 */
[----:B--2---:R-:W-:Y:S05]  /*42b0*/  @!P0 BRA `(.L_x_73) ;  /* 0x0000007400648947 */ /* 0x004fea0003800000 */
.L_x_72:
[----:B------:R-:W-:Y:S01]  /*42c0*/  R2UR UR43, R21 ;  /* 0x00000000152b72ca */ /* 0x000fe200000e0000 */
[----:B------:R-:W-:Y:S01]  /*42d0*/  IMAD.MOV.U32 R12, RZ, RZ, 0x1 ;  /* 0x00000001ff0c7424 */ /* 0x000fe200078e00ff */
[----:B------:R-:W-:Y:S02]  /*42e0*/  R2UR UR42, R20 ;  /* 0x00000000142a72ca */ /* 0x000fe400000e0000 */
[----:B------:R-:W-:Y:S02]  /*42f0*/  ISETP.NE.U32.AND P2, PT, RZ, UR4, PT ;  /* 0x00000004ff007c0c */ /* 0x000fe4000bf45070 */
[----:B------:R-:W-:Y:S02]  /*4300*/  SHF.L.U32 R12, R12, 0x1f, RZ ;  /* 0x0000001f0c0c7819 */ /* 0x000fe400000006ff */
[----:B------:R-:W-:Y:S05]  /*4310*/  ISETP.NE.AND.EX P2, PT, RZ, UR5, PT, P2 ;  /* 0x00000005ff007c0c */ /* 0x000fea000bf45320 */
[----:B------:R-:W-:Y:S02]  /*4320*/  USHF.L.U32 UR43, UR43, 0x7, URZ ;  /* 0x000000072b2b7899 */ /* 0x000fe400080006ff */
[----:B------:R-:W-:Y:S01]  /*4330*/  USHF.L.U32 UR42, UR42, 0x7, URZ ;  /* 0x000000072a2a7899 */ /* 0x000fe200080006ff */
[----:B------:R-:W-:Y:S11]  /*4340*/  BRA.U !UP3, `(.L_x_74) ;  /* 0x000000010b347547 */ /* 0x000ff6000b800000 */
[----:B------:R-:W-:Y:S01]  /*4350*/  UPLOP3.LUT UP0, UPT, UPT, UPT, UP2, 0x80, 0x8 ;  /* 0x000000000008789c */ /* 0x000fe20003f0f020 */
[----:B--2---:R-:W-:Y:S02]  /*4360*/  HFMA2 R0, -RZ, RZ, 0, 5.9604644775390625e-08 ;  /* 0x00000001ff007431 */ /* 0x004fe400000001ff */
[----:B------:R-:W-:Y:S03]  /*4370*/  IMAD.MOV.U32 R67, RZ, RZ, 0x1 ;  /* 0x00000001ff437424 */ /* 0x000fe600078e00ff */
[----:B------:R-:W-:Y:S05]  /*4380*/  PLOP3.LUT P0, PT, PT, PT, UP0, 0x80, 0x8 ;  /* 0x000000000008781c */ /* 0x000fea0003f0f008 */
[----:B------:R-:W2:Y:S01]  /*4390*/  @UP0 LDCU.64 UR10, c[0x0][0x888] ;  /* 0x00011100ff0a07ac */ /* 0x000ea20008000a00 */
[----:B------:R-:W-:Y:S07]  /*43a0*/  @UP0 UIMAD UR8, UR44, UR4, URZ ;  /* 0x000000042c0802a4 */ /* 0x000fee000f8e02ff */
[----:B------:R-:W-:Y:S01]  /*43b0*/  @!P0 PRMT R67, R0, 0x7610, R67 ;  /* 0x0000761000438816 */ /* 0x000fe20000000043 */
[----:B--2---:R-:W-:Y:S03]  /*43c0*/  @UP0 UIMAD.WIDE UR10, UR8, 0x4, UR10 ;  /* 0x00000004080a08a5 */ /* 0x004fe6000f8e020a */
[----:B------:R-:W2:Y:S03]  /*43d0*/  @!UP0 LDCU UR8, c[0x0][0x880] ;  /* 0x00011000ff0887ac */ /* 0x000ea60008000800 */
[----:B------:R-:W-:Y:S01]  /*43e0*/  IMAD.U32 R10, RZ, RZ, UR10 ;  /* 0x0000000aff0a7e24 */ /* 0x000fe2000f8e00ff */
[----:B------:R-:W-:Y:S05]  /*43f0*/  MOV R11, UR11 ;  /* 0x0000000b000b7c02 */ /* 0x000fea0008000f00 */
[----:B------:R3:W5:Y:S02]  /*4400*/  @P0 LDG.E R35, desc[UR48][R10.64] ;  /* 0x000000300a230981 */ /* 0x000764000c1e1900 */
[----:B--23--:R-:W-:Y:S07]  /*4410*/  @!P0 IMAD.U32 R35, RZ, RZ, UR8 ;  /* 0x00000008ff238e24 */ /* 0x00cfee000f8e00ff */
.L_x_74:
[----:B-----5:R-:W-:Y:S01]  /*4420*/  @!P2 FSETP.EQ.AND P0, PT, R35, RZ, PT ;  /* 0x000000ff2300a20b */ /* 0x020fe20003f02000 */
[----:B------:R-:W-:Y:S01]  /*4430*/  @!UPT UIADD3 URZ, UPT, UPT, URZ, URZ, URZ ;  /* 0x000000fffffff290 */ /* 0x000fe2000fffe0ff */
[----:B------:R-:W-:Y:S11]  /*4440*/  @!P2 BRA `(.L_x_75) ;  /* 0x000000000014a947 */ /* 0x000ff60003800000 */
[----:B------:R-:W-:Y:S02]  /*4450*/  LOP3.LUT P2, RZ, R67, 0xff, RZ, 0xc0, !PT ;  /* 0x000000ff43ff7812 */ /* 0x000fe4000784c0ff */
[----:B------:R-:W-:Y:S04]  /*4460*/  PLOP3.LUT P0, PT, PT, PT, UP0, 0x80, 0x8 ;  /* 0x000000000008781c */ /* 0x000fe80003f0f008 */
[----:B------:R-:W-:Y:S07]  /*4470*/  PLOP3.LUT P0, PT, P0, PT, PT, 0x8, 0x80 ;  /* 0x000000000080781c */ /* 0x000fee000070e170 */
[----:B------:R-:W-:Y:S11]  /*4480*/  @P2 FSETP.EQ.AND P0, PT, R35, RZ, PT ;  /* 0x000000ff2300220b */ /* 0x000ff60003f02000 */
[----:B------:R-:W-:Y:S02]  /*4490*/  @!UPT UIADD3 URZ, UPT, UPT, URZ, URZ, URZ ;  /* 0x000000fffffff290 */ /* 0x000fe4000fffe0ff */
.L_x_75:
[----:B------:R-:W3:Y:S01]  /*44a0*/  SYNCS.PHASECHK.TRANS64.TRYWAIT P2, [UR7+0x80], R12 ;  /* 0x0000800cff0075a7 */ /* 0x000ee20008041107 */
[----:B------:R-:W-:Y:S04]  /*44b0*/  ELECT P4, URZ, PT ;  /* 0x0000000000ff782f */ /* 0x000fe80003880000 */
[----:B------:R-:W-:Y:S11]  /*44c0*/  PLOP3.LUT P4, PT, P0, P4, PT, 0xf2, 0x2f ;  /* 0x00000000002f781c */ /* 0x000ff60000789e72 */
[----:B------:R-:W-:Y:S02]  /*44d0*/  @!UPT UIADD3 URZ, UPT, UPT, URZ, URZ, URZ ;  /* 0x000000fffffff290 */ /* 0x000fe4000fffe0ff */
[----:B-1----:R-:W-:Y:S05]  /*44e0*/  @!P4 IADD3 R9, P0, PT, R32, 0x580, RZ ;  /* 0x000005802009c810 */ /* 0x002fea0007f1e0ff */
[----:B--2---:R-:W-:Y:S01]  /*44f0*/  @!P4 IMAD.X R0, RZ, RZ, R33, P0 ;  /* 0x000000ffff00c224 */ /* 0x004fe200000e0621 */
[----:B---3--:R-:W-:Y:S07]  /*4500*/  @!P2 BRA `(.L_x_76) ;  /* 0x0000007000e8a947 */ /* 0x008fee0003800000 */
.L_x_203:
[----:B------:R-:W-:Y:S01]  /*4510*/  @!P4 R2UR UR9, R9 ;  /* 0x000000000909c2ca */ /* 0x000fe200000e0000 */
[----:B------:R-:W-:Y:S01]  /*4520*/  VOTEU.ALL UP1, P4 ;  /* 0x0000000000ff7886 */ /* 0x000fe20002020000 */
[----:B------:R-:W-:Y:S01]  /*4530*/  @!P4 R2UR UR8, R0 ;  /* 0x000000000008c2ca */ /* 0x000fe200000e0000 */
[----:B------:R-:W-:Y:S01]  /*4540*/  @!P4 IMAD.MOV.U32 R0, RZ, RZ, 0x2000 ;  /* 0x00002000ff00c424 */ /* 0x000fe200078e00ff */
[----:B------:R-:W-:Y:S01]  /*4550*/  UPRMT UR21, UR37, 0x654, UR41 ;  /* 0x0000065425157896 */ /* 0x000fe20008000029 */
[----:B------:R-:W-:Y:S01]  /*4560*/  @!P4 IADD3 R9, P0, PT, R32, 0x580, RZ ;  /* 0x000005802009c810 */ /* 0x000fe20007f1e0ff */
[----:B------:R-:W-:Y:S01]  /*4570*/  @!UP1 UIADD3 UR40, UPT, UPT, UR7, 0x200, URZ ;  /* 0x0000020007289890 */ /* 0x000fe2000fffe0ff */
[----:B------:R-:W-:Y:S06]  /*4580*/  VOTEU.ALL UP1, P4 ;  /* 0x0000000000ff7886 */ /* 0x000fec0002020000 */
[----:B------:R-:W-:Y:S01]  /*4590*/  IMAD.U32 R10, RZ, RZ, UR9 ;  /* 0x00000009ff0a7e24 */ /* 0x000fe2000f8e00ff */
[----:B------:R-:W-:Y:S01]  /*45a0*/  UMOV UR9, 0x10000000 ;  /* 0x1000000000097882 */ /* 0x000fe20000000000 */
[----:B------:R-:W-:Y:S01]  /*45b0*/  IMAD.U32 R11, RZ, RZ, UR8 ;  /* 0x00000008ff0b7e24 */ /* 0x000fe2000f8e00ff */
[----:B------:R-:W-:Y:S02]  /*45c0*/  UMOV UR8, 0x0 ;  /* 0x0000000000087882 */ /* 0x000fe40000000000 */
[----:B------:R-:W-:Y:S02]  /*45d0*/  @!P4 R2UR UR10, R10 ;  /* 0x000000000a0ac2ca */ /* 0x000fe400000e0000 */
[----:B------:R-:W-:Y:S11]  /*45e0*/  @!P4 R2UR UR11, R11 ;  /* 0x000000000b0bc2ca */ /* 0x000ff600000e0000 */
[----:B------:R-:W-:Y:S02]  /*45f0*/  @!UPT UIADD3 URZ, UPT, UPT, URZ, URZ, URZ ;  /* 0x000000fffffff290 */ /* 0x000fe4000fffe0ff */
[----:B------:R2:W-:Y:S01]  /*4600*/  @!UP1 UTMALDG.3D [UR40], [UR10], desc[UR8] ;  /* 0x000008280a0095b4 */ /* 0x0005e20008011000 */
[----:B------:R3:W-:Y:S01]  /*4610*/  @!P4 SYNCS.ARRIVE.TRANS64.RED.A0TR RZ, [UR7+0x60], R0 ;  /* 0x00006000ffffc9a7 */ /* 0x0007e20008300407 */
[----:B------:R-:W-:Y:S01]  /*4620*/  SYNCS.ARRIVE.TRANS64.RED.A1T0 RZ, [UR21], RZ ;  /* 0x000000ffffff79a7 */ /* 0x000fe20008100415 */
[----:B---3--:R-:W-:Y:S01]  /*4630*/  @!P4 IMAD.X R0, RZ, RZ, R33, P0 ;  /* 0x000000ffff00c224 */ /* 0x008fe200000e0621 */
[----:B------:R-:W3:Y:S02]  /*4640*/  SYNCS.PHASECHK.TRANS64.TRYWAIT P2, [UR7+0x88], R12 ;  /* 0x0000880cff0075a7 */ /* 0x000ee40008041107 */
[----:B--23--:R-:W-:Y:S05]  /*4650*/  @!P2 BRA `(.L_x_77) ;  /* 0x0000007000aca947 */ /* 0x00cfea0003800000 */
.L_x_205:
[----:B------:R-:W-:Y:S01]  /*4660*/  @!P4 R2UR UR9, R9 ;  /* 0x000000000909c2ca */ /* 0x000fe200000e0000 */
[----:B------:R-:W-:Y:S01]  /*4670*/  VOTEU.ALL UP1, P4 ;  /* 0x0000000000ff7886 */ /* 0x000fe20002020000 */
[----:B------:R-:W-:Y:S01]  /*4680*/  @!P4 R2UR UR8, R0 ;  /* 0x000000000008c2ca */ /* 0x000fe200000e0000 */
[----:B------:R-:W-:Y:S01]  /*4690*/  @!P4 IMAD.MOV.U32 R0, RZ, RZ, 0x2000 ;  /* 0x00002000ff00c424 */ /* 0x000fe200078e00ff */
[----:B------:R-:W-:Y:S01]  /*46a0*/  UMOV UR35, UR43 ;  /* 0x0000002b00237c82 */ /* 0x000fe20008000000 */
[----:B------:R-:W-:Y:S01]  /*46b0*/  UMOV UR36, UR44 ;  /* 0x0000002c00247c82 */ /* 0x000fe20008000000 */
[----:B------:R-:W-:Y:S01]  /*46c0*/  @!UP1 UIADD3 UR34, UPT, UPT, UR42, 0x10, URZ ;  /* 0x000000102a229890 */ /* 0x000fe2000fffe0ff */
[----:B------:R-:W-:Y:S01]  /*46d0*/  @!P4 IADD3 R9, P0, PT, R32, 0x580, RZ ;  /* 0x000005802009c810 */ /* 0x000fe20007f1e0ff */
[----:B------:R-:W-:Y:S01]  /*46e0*/  @!UP1 UIADD3 UR32, UPT, UPT, UR7, 0x2200, URZ ;  /* 0x0000220007209890 */ /* 0x000fe2000fffe0ff */
[----:B------:R-:W-:Y:S01]  /*46f0*/  VOTEU.ALL UP1, P4 ;  /* 0x0000000000ff7886 */ /* 0x000fe20002020000 */
[----:B------:R-:W-:Y:S03]  /*4700*/  UPRMT UR15, UR37, 0x654, UR33 ;  /* 0x00000654250f7896 */ /* 0x000fe60008000021 */
        /* <DEDUP_REMOVED lines=13> */
.L_x_207:
        /* <DEDUP_REMOVED lines=24> */
.L_x_209:
[----:B------:R-:W-:Y:S01]  /*4960*/  @!P4 R2UR UR9, R9 ;  /* 0x000000000909c2ca */ /* 0x000fe200000e0000 */
[----:B------:R-:W-:Y:S01]  /*4970*/  VOTEU.ALL UP1, P4 ;  /* 0x0000000000ff7886 */ /* 0x000fe20002020000 */
[----:B------:R-:W-:Y:S01]  /*4980*/  @!P4 R2UR UR8, R0 ;  /* 0x000000000008c2ca */ /* 0x000fe200000e0000 */
[----:B------:R-:W-:Y:S01]  /*4990*/  @!P4 IMAD.MOV.U32 R0, RZ, RZ, 0x2000 ;  /* 0x00002000ff00c424 */ /* 0x000fe200078e00ff */
[----:B------:R-:W-:Y:S01]  /*49a0*/  UMOV UR19, UR43 ;  /* 0x0000002b00137c82 */ /* 0x000fe20008000000 */
[----:B------:R-:W-:Y:S01]  /*49b0*/  UMOV UR20, UR44 ;  /* 0x0000002c00147c82 */ /* 0x000fe20008000000 */
[----:B------:R-:W-:Y:S01]  /*49c0*/  @!UP1 UIADD3 UR18, UPT, UPT, UR42, 0x30, URZ ;  /* 0x000000302a129890 */ /* 0x000fe2000fffe0ff */
[----:B------:R-:W-:Y:S01]  /*49d0*/  SHF.L.U32 R20, RZ, 0x1f, RZ ;  /* 0x0000001fff147819 */ /* 0x000fe200000006ff */
[----:B------:R-:W-:Y:S01]  /*49e0*/  @!UP1 UIADD3 UR16, UPT, UPT, UR7, 0x6200, URZ ;  /* 0x0000620007109890 */ /* 0x000fe2000fffe0ff */
[----:B------:R-:W-:Y:S01]  /*49f0*/  @!P4 IADD3 R9, P0, PT, R32, 0x580, RZ ;  /* 0x000005802009c810 */ /* 0x000fe20007f1e0ff */
[----:B------:R-:W-:Y:S01]  /*4a00*/  VOTEU.ALL UP1, P4 ;  /* 0x0000000000ff7886 */ /* 0x000fe20002020000 */
[----:B------:R-:W-:Y:S02]  /*4a10*/  UPRMT UR13, UR37, 0x654, UR17 ;  /* 0x00000654250d7896 */ /* 0x000fe40008000011 */
        /* <DEDUP_REMOVED lines=13> */
.L_x_211:
[----:B------:R-:W-:Y:S01]  /*4af0*/  @!P4 R2UR UR9, R9 ;  /* 0x000000000909c2ca */ /* 0x000fe200000e0000 */
[----:B------:R-:W-:Y:S01]  /*4b00*/  VOTEU.ALL UP1, P4 ;  /* 0x0000000000ff7886 */ /* 0x000fe20002020000 */
[----:B------:R-:W-:Y:S01]  /*4b10*/  @!P4 R2UR UR8, R0 ;  /* 0x000000000008c2ca */ /* 0x000fe200000e0000 */
[----:B------:R-:W-:Y:S01]  /*4b20*/  @!P4 IMAD.MOV.U32 R0, RZ, RZ, 0x2000 ;  /* 0x00002000ff00c424 */ /* 0x000fe200078e00ff */
[----:B------:R-:W-:Y:S01]  /*4b30*/  UMOV UR18, 0x0 ;  /* 0x0000000000127882 */ /* 0x000fe20000000000 */
[----:B------:R-:W-:Y:S01]  /*4b40*/  UMOV UR19, 0x10000000 ;  /* 0x1000000000137882 */ /* 0x000fe20000000000 */
[----:B------:R-:W-:Y:S01]  /*4b50*/  @!UP1 UIADD3 UR10, UPT, UPT, UR42, 0x40, URZ ;  /* 0x000000402a0a9890 */ /* 0x000fe2000fffe0ff */
[----:B------:R-:W-:Y:S01]  /*4b60*/  @!P4 IADD3 R9, P0, PT, R32, 0x580, RZ ;  /* 0x000005802009c810 */ /* 0x000fe20007f1e0ff */
[----:B------:R-:W-:Y:S01]  /*4b70*/  UMOV UR11, UR43 ;  /* 0x0000002b000b7c82 */ /* 0x000fe20008000000 */
[----:B------:R-:W-:Y:S04]  /*4b80*/  UMOV UR12, UR44 ;  /* 0x0000002c000c7c82 */ /* 0x000fe80008000000 */
[----:B------:R-:W-:Y:S01]  /*4b90*/  IMAD.U32 R10, RZ, RZ, UR9 ;  /* 0x00000009ff0a7e24 */ /* 0x000fe2000f8e00ff */
[----:B------:R-:W-:Y:S01]  /*4ba0*/  UMOV UR9, UR41 ;  /* 0x0000002900097c82 */ /* 0x000fe20008000000 */
[----:B------:R-:W-:Y:S01]  /*4bb0*/  IMAD.U32 R11, RZ, RZ, UR8 ;  /* 0x00000008ff0b7e24 */ /* 0x000fe2000f8e00ff */
[----:B------:R-:W-:Y:S02]  /*4bc0*/  @!UP1 UIADD3 UR8, UPT, UPT, UR7, 0x200, URZ ;  /* 0x0000020007089890 */ /* 0x000fe4000fffe0ff */
[----:B------:R-:W-:Y:S01]  /*4bd0*/  @!P4 R2UR UR22, R10 ;  /* 0x000000000a16c2ca */ /* 0x000fe200000e0000 */
[----:B------:R-:W-:Y:S01]  /*4be0*/  VOTEU.ALL UP1, P4 ;  /* 0x0000000000ff7886 */ /* 0x000fe20002020000 */
        /* <DEDUP_REMOVED lines=8> */
.L_x_213:
        /* <DEDUP_REMOVED lines=9> */
[----:B------:R-:W-:Y:S03]  /*4d00*/  UMOV UR12, UR44 ;  /* 0x0000002c000c7c82 */ /* 0x000fe60008000000 */
[----:B------:R-:W-:Y:S02]  /*4d10*/  @!P4 IMAD.X R21, RZ, RZ, R33, P0 ;  /* 0x000000ffff15c224 */ /* 0x000fe400000e0621 */
        /* <DEDUP_REMOVED lines=11> */
[----:B------:R-:W3:Y:S02]  /*4dd0*/  SYNCS.PHASECHK.TRANS64.TRYWAIT P2, [UR7+0x90], R20 ;  /* 0x00009014ff0075a7 */ /* 0x000ee40008041107 */
[----:B--23--:R-:W-:Y:S05]  /*4de0*/  @!P2 BRA `(.L_x_82) ;  /* 0x0000006c0040a947 */ /* 0x00cfea0003800000 */
.L_x_215:
[----:B------:R-:W2:Y:S01]  /*4df0*/  LDC.64 R14, c[0x0][0xb10] ;  /* 0x0002c400ff0e7b82 */ /* 0x000ea20000000a00 */
[----:B------:R-:W-:Y:S01]  /*4e00*/  @!P4 R2UR UR9, R34 ;  /* 0x000000002209c2ca */ /* 0x000fe200000e0000 */
[----:B------:R-:W-:Y:S01]  /*4e10*/  VOTEU.ALL UP1, P4 ;  /* 0x0000000000ff7886 */ /* 0x000fe20002020000 */
[----:B------:R-:W-:Y:S01]  /*4e20*/  @!P4 R2UR UR8, R21 ;  /* 0x000000001508c2ca */ /* 0x000fe200000e0000 */
[----:B------:R-:W-:Y:S01]  /*4e30*/  @!P4 IMAD.MOV.U32 R21, RZ, RZ, 0x2000 ;  /* 0x00002000ff15c424 */ /* 0x000fe200078e00ff */
[----:B------:R-:W-:Y:S03]  /*4e40*/  UMOV UR18, 0x0 ;  /* 0x0000000000127882 */ /* 0x000fe60000000000 */
[----:B------:R-:W3:Y:S01]  /*4e50*/  LDC.64 R10, c[0x0][0xb18] ;  /* 0x0002c600ff0a7b82 */ /* 0x000ee20000000a00 */
[----:B------:R-:W-:Y:S01]  /*4e60*/  @!UP1 UIADD3 UR10, UPT, UPT, UR42, 0x60, URZ ;  /* 0x000000602a0a9890 */ /* 0x000fe2000fffe0ff */
[----:B------:R-:W-:Y:S01]  /*4e70*/  @P3 SHF.R.U32.HI R24, RZ, 0x10, R29 ;  /* 0x00000010ff183819 */ /* 0x000fe2000001161d */
[----:B------:R-:W-:Y:S01]  /*4e80*/  UMOV UR19, 0x10000000 ;  /* 0x1000000000137882 */ /* 0x000fe20000000000 */
[----:B------:R-:W-:Y:S01]  /*4e90*/  UMOV UR11, UR43 ;  /* 0x0000002b000b7c82 */ /* 0x000fe20008000000 */
[----:B------:R-:W-:Y:S03]  /*4ea0*/  UMOV UR12, UR44 ;  /* 0x0000002c000c7c82 */ /* 0x000fe60008000000 */
[----:B------:R-:W5:Y:S01]  /*4eb0*/  @!P1 LDC R0, c[0x0][0xb20] ;  /* 0x0002c800ff009b82 */ /* 0x000f620000000800 */
[----:B------:R-:W-:Y:S02]  /*4ec0*/  VIADD R27, R27, 0x1 ;  /* 0x000000011b1b7836 */ /* 0x000fe40000000000 */
[----:B------:R-:W-:Y:S05]  /*4ed0*/  IMAD.U32 R36, RZ, RZ, UR9 ;  /* 0x00000009ff247e24 */ /* 0x000fea000f8e00ff */
[----:B-1----:R-:W1:Y:S01]  /*4ee0*/  @!P1 LDC R3, c[0x0][0xb0c] ;  /* 0x0002c300ff039b82 */ /* 0x002e620000000800 */
[----:B------:R-:W-:Y:S01]  /*4ef0*/  IMAD.U32 R37, RZ, RZ, UR8 ;  /* 0x00000008ff257e24 */ /* 0x000fe2000f8e00ff */
[----:B------:R-:W-:Y:S01]  /*4f00*/  @!UP1 UIADD3 UR8, UPT, UPT, UR7, 0x4200, URZ ;  /* 0x0000420007089890 */ /* 0x000fe2000fffe0ff */
[----:B------:R-:W-:Y:S01]  /*4f10*/  @!P4 R2UR UR20, R36 ;  /* 0x000000002414c2ca */ /* 0x000fe200000e0000 */
[----:B------:R-:W-:Y:S02]  /*4f20*/  VOTEU.ALL UP1, P4 ;  /* 0x0000000000ff7886 */ /* 0x000fe40002020000 */
[----:B------:R-:W-:Y:S01]  /*4f30*/  @!P4 R2UR UR21, R37 ;  /* 0x000000002515c2ca */ /* 0x000fe200000e0000 */
[----:B------:R-:W-:Y:S11]  /*4f40*/  UMOV UR9, UR25 ;  /* 0x0000001900097c82 */ /* 0x000ff60008000000 */
[----:B------:R-:W-:Y:S01]  /*4f50*/  @!UPT UIADD3 URZ, UPT, UPT, URZ, URZ, URZ ;  /* 0x000000fffffff290 */ /* 0x000fe2000fffe0ff */
[----:B------:R1:W-:Y:S01]  /*4f60*/  @!UP1 UTMALDG.3D [UR8], [UR20], desc[UR18] ;  /* 0x00001208140095b4 */ /* 0x0003e20008011000 */
[----:B------:R1:W-:Y:S02]  /*4f70*/  @!P4 SYNCS.ARRIVE.TRANS64.RED.A0TR RZ, [UR7+0x70], R21 ;  /* 0x00007015ffffc9a7 */ /* 0x0003e40008300407 */
[----:B-1----:R-:W-:Y:S01]  /*4f80*/  @!P1 ISETP.NE.AND P2, PT, R3, 0x1, PT ;  /* 0x000000010300980c */ /* 0x002fe20003f45270 */
[C---:B--2---:R-:W-:Y:S01]  /*4f90*/  @!P1 IMAD.HI.U32 R14, R13.reuse, R14, RZ ;  /* 0x0000000e0d0e9227 */ /* 0x044fe200078e00ff */
[----:B---3--:R-:W-:Y:S03]  /*4fa0*/  @!P1 ISETP.NE.AND P0, PT, R10, 0x1, PT ;  /* 0x000000010a00980c */ /* 0x008fe60003f05270 */
[C---:B------:R-:W-:Y:S01]  /*4fb0*/  @!P1 IMAD.HI.U32 R11, R8.reuse, R11, RZ ;  /* 0x0000000b080b9227 */ /* 0x040fe200078e00ff */
[----:B------:R-:W-:Y:S04]  /*4fc0*/  @!P1 SHF.R.U32.HI R14, RZ, R15, R14 ;  /* 0x0000000fff0e9219 */ /* 0x000fe8000001160e */
[----:B-----5:R-:W-:Y:S01]  /*4fd0*/  @!P1 SHF.R.U32.HI R9, RZ, R0, R11 ;  /* 0x00000000ff099219 */ /* 0x020fe2000001160b */
[----:B------:R-:W-:Y:S01]  /*4fe0*/  SYNCS.ARRIVE.TRANS64.RED.A1T0 RZ, [UR14], RZ ;  /* 0x000000ffffff79a7 */ /* 0x000fe2000810040e */
[----:B------:R-:W-:Y:S02]  /*4ff0*/  @!P1 SEL R14, R13, R14, !P2 ;  /* 0x0000000e0d0e9207 */ /* 0x000fe40005000000 */
[----:B------:R-:W-:Y:S01]  /*5000*/  @!P1 SEL R9, R8, R9, !P0 ;  /* 0x0000000908099207 */ /* 0x000fe20004000000 */
[----:B------:R-:W1:Y:S04]  /*5010*/  SYNCS.PHASECHK.TRANS64.TRYWAIT P5, [UR7+0x98], R20 ;  /* 0x00009814ff0075a7 */ /* 0x000e6800080a1107 */
[----:B------:R-:W-:Y:S02]  /*5020*/  @!P1 IMAD.IADD R0, R9, 0x1, -R14 ;  /* 0x0000000109009824 */ /* 0x000fe400078e0a0e */
[----:B------:R-:W-:Y:S02]  /*5030*/  @!P1 IMAD.IADD R9, R14, 0x1, -R9 ;  /* 0x000000010e099824 */ /* 0x000fe400078e0a09 */
[----:B------:R-:W-:Y:S02]  /*5040*/  @!P1 IMAD R13, R0, R3, R13 ;  /* 0x00000003000d9224 */ /* 0x000fe400078e020d */
[----:B------:R-:W-:Y:S01]  /*5050*/  @!P1 IMAD R8, R9, R10, R8 ;  /* 0x0000000a09089224 */ /* 0x000fe200078e0208 */
[----:B-1----:R-:W-:Y:S06]  /*5060*/  @!P5 BRA `(.L_x_83) ;  /* 0x0000006800b8d947 */ /* 0x002fec0003800000 */
.L_x_217:
[----:B-1----:R-:W-:Y:S01]  /*5070*/  @!P4 IADD3 R3, P0, PT, R32, 0x580, RZ ;  /* 0x000005802003c810 */ /* 0x002fe20007f1e0ff */
[----:B------:R-:W-:Y:S01]  /*5080*/  VOTEU.ALL UP1, P4 ;  /* 0x0000000000ff7886 */ /* 0x000fe20002020000 */
[----:B------:R-:W-:Y:S01]  /*5090*/  UMOV UR18, 0x0 ;  /* 0x0000000000127882 */ /* 0x000fe20000000000 */
[----:B------:R-:W-:Y:S01]  /*50a0*/  UMOV UR19, 0x10000000 ;  /* 0x1000000000137882 */ /* 0x000fe20000000000 */
[----:B------:R-:W-:Y:S01]  /*50b0*/  @!P4 R2UR UR9, R3 ;  /* 0x000000000309c2ca */ /* 0x000fe200000e0000 */
[----:B------:R-:W-:Y:S01]  /*50c0*/  @!P4 IMAD.X R0, RZ, RZ, R33, P0 ;  /* 0x000000ffff00c224 */ /* 0x000fe200000e0621 */
[----:B------:R-:W-:Y:S01]  /*50d0*/  @!UP1 UIADD3 UR10, UPT, UPT, UR42, 0x70, URZ ;  /* 0x000000702a0a9890 */ /* 0x000fe2000fffe0ff */
[----:B------:R-:W-:Y:S01]  /*50e0*/  ISETP.NE.AND P0, PT, R27, 0x2, PT ;  /* 0x000000021b00780c */ /* 0x000fe20003f05270 */
[----:B------:R-:W-:Y:S01]  /*50f0*/  UMOV UR11, UR43 ;  /* 0x0000002b000b7c82 */ /* 0x000fe20008000000 */
[----:B------:R-:W-:Y:S01]  /*5100*/  UMOV UR12, UR44 ;  /* 0x0000002c000c7c82 */ /* 0x000fe20008000000 */
[----:B------:R-:W-:Y:S01]  /*5110*/  @!P4 R2UR UR8, R0 ;  /* 0x000000000008c2ca */ /* 0x000fe200000e0000 */
[----:B------:R-:W-:Y:S01]  /*5120*/  IMAD.IADD R20, R8, 0x1, R66 ;  /* 0x0000000108147824 */ /* 0x000fe200078e0242 */
[----:B------:R-:W-:Y:S01]  /*5130*/  @P3 R2UR UR44, R24 ;  /* 0x00000000182c32ca */ /* 0x000fe200000e0000 */
[----:B------:R-:W-:Y:S01]  /*5140*/  IMAD.IADD R21, R13, 0x1, R68 ;  /* 0x000000010d157824 */ /* 0x000fe200078e0244 */
[----:B------:R-:W-:Y:S02]  /*5150*/  SEL R0, RZ, 0x1, P0 ;  /* 0x00000001ff007807 */ /* 0x000fe40000000000 */
[----:B------:R-:W-:Y:S01]  /*5160*/  SEL R27, R27, RZ, P0 ;  /* 0x000000ff1b1b7207 */ /* 0x000fe20000000000 */
[----:B------:R-:W-:Y:S01]  /*5170*/  IMAD.U32 R10, RZ, RZ, UR9 ;  /* 0x00000009ff0a7e24 */ /* 0x000fe2000f8e00ff */
[----:B------:R-:W-:Y:S01]  /*5180*/  UMOV UR9, UR17 ;  /* 0x0000001100097c82 */ /* 0x000fe20008000000 */
[----:B------:R-:W-:Y:S03]  /*5190*/  LOP3.LUT R25, R25, R0, RZ, 0x3c, !PT ;  /* 0x0000000019197212 */ /* 0x000fe600078e3cff */
[----:B------:R-:W-:Y:S01]  /*51a0*/  @!P4 R2UR UR14, R10 ;  /* 0x000000000a0ec2ca */ /* 0x000fe200000e0000 */
[----:B------:R-:W-:Y:S01]  /*51b0*/  IMAD.U32 R11, RZ, RZ, UR8 ;  /* 0x00000008ff0b7e24 */ /* 0x000fe2000f8e00ff */
[----:B------:R-:W-:Y:S01]  /*51c0*/  @!UP1 UIADD3 UR8, UPT, UPT, UR7, 0x6200, URZ ;  /* 0x0000620007089890 */ /* 0x000fe2000fffe0ff */
[----:B------:R-:W-:Y:S03]  /*51d0*/  VOTEU.ALL UP1, P4 ;  /* 0x0000000000ff7886 */ /* 0x000fe60002020000 */
[----:B------:R-:W-:Y:S11]  /*51e0*/  @!P4 R2UR UR15, R11 ;  /* 0x000000000b0fc2ca */ /* 0x000ff600000e0000 */
[----:B------:R-:W-:Y:S02]  /*51f0*/  @!UPT UIADD3 URZ, UPT, UPT, URZ, URZ, URZ ;  /* 0x000000fffffff290 */ /* 0x000fe4000fffe0ff */
[----:B------:R2:W-:Y:S01]  /*5200*/  @!UP1 UTMALDG.3D [UR8], [UR14], desc[UR18] ;  /* 0x000012080e0095b4 */ /* 0x0005e20008011000 */
[----:B------:R2:W-:Y:S01]  /*5210*/  @!P4 SYNCS.ARRIVE.TRANS64.RED.A0TR RZ, [UR7+0x78], R23 ;  /* 0x00007817ffffc9a7 */ /* 0x0005e20008300407 */
[----:B------:R-:W-:Y:S01]  /*5220*/  UPLOP3.LUT UP1, UPT, UPT, UPT, UPT, 0x80, 0x8 ;  /* 0x000000000008789c */ /* 0x000fe20003f2f070 */
[----:B------:R-:W-:Y:S01]  /*5230*/  SYNCS.ARRIVE.TRANS64.RED.A1T0 RZ, [UR13], RZ ;  /* 0x000000ffffff79a7 */ /* 0x000fe2000810040d */
[----:B------:R-:W-:Y:S09]  /*5240*/  @P3 BRA `(.L_x_84) ;  /* 0xffffffec00103947 */ /* 0x000ff2000383ffff */
[----:B------:R-:W1:Y:S02]  /*5250*/  SYNCS.PHASECHK.TRANS64.TRYWAIT P0, [UR7+0x80], R12 ;  /* 0x0000800cff0075a7 */ /* 0x000e640008001107 */
[----:B-1----:R-:W-:Y:S05]  /*5260*/  @!P0 BRA `(.L_x_85) ;  /* 0x0000006800508947 */ /* 0x002fea0003800000 */
.L_x_219:
[----:B------:R-:W3:Y:S02]  /*5270*/  SYNCS.PHASECHK.TRANS64.TRYWAIT P0, [UR7+0x88], R12 ;  /* 0x0000880cff0075a7 */ /* 0x000ee40008001107 */
[----:B---3--:R-:W-:Y:S05]  /*5280*/  @!P0 BRA `(.L_x_86) ;  /* 0x0000006800608947 */ /* 0x008fea0003800000 */
.L_x_221:
[----:B------:R-:W3:Y:S01]  /*5290*/  SYNCS.PHASECHK.TRANS64.TRYWAIT P0, [UR7+0x90], R12 ;  /* 0x0000900cff0075a7 */ /* 0x000ee20008001107 */
[----:B------:R-:W-:Y:S01]  /*52a0*/  HFMA2 R0, -RZ, RZ, 0, 5.9604644775390625e-08 ;  /* 0x00000001ff007431 */ /* 0x000fe200000001ff */
[----:B---3--:R-:W-:Y:S06]  /*52b0*/  @!P0 BRA `(.L_x_87) ;  /* 0x00000068006c8947 */ /* 0x008fec0003800000 */
.L_x_223:
[----:B------:R-:W-:Y:S02]  /*52c0*/  MOV R2, UR7 ;  /* 0x0000000700027c02 */ /* 0x000fe40008000f00 */
[----:B-1----:R-:W-:-:S07]  /*52d0*/  SHF.L.U32 R3, R0, 0x1f, RZ ;  /* 0x0000001f00037819 */ /* 0x002fce00000006ff */
.L_x_88:
[----:B-1----:R1:W3:Y:S02]  /*52e0*/  SYNCS.PHASECHK.TRANS64.TRYWAIT P0, [R2+URZ+0x98], R3 ;  /* 0x00009803020075a7 */ /* 0x0022e400080011ff */
[----:B---3--:R-:W-:Y:S05]  /*52f0*/  @!P0 NANOSLEEP.SYNCS 0x989680 ;  /* 0x009896800000895d */ /* 0x008fea0003900000 */
[----:B------:R-:W3:Y:S02]  /*5300*/  @!P0 SYNCS.PHASECHK.TRANS64 P0, [R2+URZ+0x98], R3 ;  /* 0x00009803020085a7 */ /* 0x000ee400080010ff */
[----:B--23--:R-:W-:Y:S05]  /*5310*/  @P0 EXIT ;  /* 0x000000000000094d */ /* 0x00cfea0003800000 */
[----:B------:R-:W-:Y:S05]  /*5320*/  BRA `(.L_x_88) ;  /* 0xfffffffc00ec7947 */ /* 0x000fea000383ffff */
.L_x_69:
[----:B------:R-:W-:-:S06]  /*5330*/  UISETP.GE.AND UP1, UPT, UR8, 0x4, UPT ;  /* 0x000000040800788c */ /* 0x000fcc000bf26270 */
[----:B------:R-:W-:-:S13]  /*5340*/  PLOP3.LUT P0, PT, PT, PT, UP1, 0x80, 0x8 ;  /* 0x000000000008781c */ /* 0x000fda0003f0f018 */
[----:B------:R-:W-:Y:S05]  /*5350*/  @!P0 EXIT ;  /* 0x000000000000894d */ /* 0x000fea0003800000 */
[----:B------:R-:W-:Y:S01]  /*5360*/  BAR.SYNC.DEFER_BLOCKING 0x6, 0xa0 ;  /* 0x0182800000007b1d */ /* 0x000fe20000010000 */
[C---:B------:R-:W-:Y:S01]  /*5370*/  IMAD.SHL.U32 R3, R80.reuse, 0x10, RZ ;  /* 0x0000001050037824 */ /* 0x040fe200078e00ff */
[C---:B------:R-:W-:Y:S01]  /*5380*/  SHF.L.U32 R33, R80.reuse, 0x10, RZ ;  /* 0x0000001050217819 */ /* 0x040fe200000006ff */
[C---:B------:R-:W-:Y:S01]  /*5390*/  IMAD.SHL.U32 R2, R80.reuse, 0x2, RZ ;  /* 0x0000000250027824 */ /* 0x040fe200078e00ff */
[C---:B------:R-:W-:Y:S01]  /*53a0*/  LOP3.LUT R81, R80.reuse, 0x60, RZ, 0xc0, !PT ;  /* 0x0000006050517812 */ /* 0x040fe200078ec0ff */
[----:B------:R-:W-:Y:S01]  /*53b0*/  HFMA2 R75, -RZ, RZ, 0, 0 ;  /* 0x00000000ff4b7431 */ /* 0x000fe200000001ff */
[----:B------:R-:W-:Y:S02]  /*53c0*/  UMOV UR36, 0x400 ;  /* 0x0000040000247882 */ /* 0x000fe40000000000 */
[----:B------:R-:W1:Y:S01]  /*53d0*/  LDC R71, c[0x0][0x370] ;  /* 0x0000dc00ff477b82 */ /* 0x000e620000000800 */
[----:B------:R-:W-:Y:S01]  /*53e0*/  ULEA UR36, UR37, UR36, 0x18 ;  /* 0x0000002425247291 */ /* 0x000fe2000f8ec0ff */
[----:B------:R-:W-:Y:S01]  /*53f0*/  LOP3.LUT R5, R3, 0x60, RZ, 0xc0, !PT ;  /* 0x0000006003057812 */ /* 0x000fe200078ec0ff */
[----:B------:R-:W-:Y:S01]  /*5400*/  IMAD.MOV.U32 R30, RZ, RZ, RZ ;  /* 0x000000ffff1e7224 */ /* 0x000fe200078e00ff */
[----:B------:R-:W-:Y:S01]  /*5410*/  LOP3.LUT R78, R80, 0x2, RZ, 0xc0, !PT ;  /* 0x00000002504e7812 */ /* 0x000fe200078ec0ff */
[----:B------:R-:W-:Y:S01]  /*5420*/  UIADD3 UR4, UPT, UPT, UR36, 0x200, URZ ;  /* 0x0000020024047890 */ /* 0x000fe2000fffe0ff */
[----:B------:R-:W-:Y:S01]  /*5430*/  LOP3.LUT R2, R5, 0xc, R2, 0xf8, !PT ;  /* 0x0000000c05027812 */ /* 0x000fe200078ef802 */
[----:B------:R-:W-:Y:S01]  /*5440*/  IMAD.MOV.U32 R84, RZ, RZ, RZ ;  /* 0x000000ffff547224 */ /* 0x000fe200078e00ff */
[----:B------:R-:W2:Y:S01]  /*5450*/  LDC R28, c[0x0][0xb0c] ;  /* 0x0002c300ff1c7b82 */ /* 0x000ea20000000800 */
[----:B------:R-:W-:Y:S01]  /*5460*/  LOP3.LUT R33, R33, 0x600000, RZ, 0xc0, !PT ;  /* 0x0060000021217812 */ /* 0x000fe200078ec0ff */
[----:B------:R-:W4:Y:S01]  /*5470*/  LDCU.64 UR52, c[0x0][0x348] ;  /* 0x00006900ff3477ac */ /* 0x000f220008000a00 */
[----:B------:R-:W-:Y:S01]  /*5480*/  IMAD.U32 R73, RZ, RZ, UR4 ;  /* 0x00000004ff497e24 */ /* 0x000fe2000f8e00ff */
[----:B------:R-:W-:-:S02]  /*5490*/  LOP3.LUT R2, R2, 0x790, R3, 0xf8, !PT ;  /* 0x0000079002027812 */ /* 0x000fc400078ef803 */
[----:B------:R-:W-:Y:S01]  /*54a0*/  LOP3.LUT R80, R80, 0x4, RZ, 0xc0, !PT ;  /* 0x0000000450507812 */ /* 0x000fe200078ec0ff */
[----:B------:R-:W1:Y:S01]  /*54b0*/  LDCU.64 UR38, c[0x0][0x888] ;  /* 0x00011100ff2677ac */ /* 0x000e620008000a00 */
[----:B------:R-:W1:Y:S01]  /*54c0*/  LDC R69, c[0x0][0xb20] ;  /* 0x0002c800ff457b82 */ /* 0x000e620000000800 */
[----:B------:R-:W3:Y:S01]  /*54d0*/  LDS R0, [UR36+0x160] ;  /* 0x00016024ff007984 */ /* 0x000ee20008000800 */
[----:B------:R-:W-:Y:S01]  /*54e0*/  LEA R79, R2, R73, 0x2 ;  /* 0x00000049024f7211 */ /* 0x000fe200078e10ff */
[----:B------:R-:W1:Y:S01]  /*54f0*/  LDCU.64 UR46, c[0x0][0x890] ;  /* 0x00011200ff2e77ac */ /* 0x000e620008000a00 */
[----:B------:R-:W-:-:S03]  /*5500*/  MOV R76, RZ ;  /* 0x000000ff004c7202 */ /* 0x000fc60000000f00 */
[--C-:B------:R-:W-:Y:S01]  /*5510*/  IMAD R78, R78, -0x10, R79.reuse ;  /* 0xfffffff04e4e7824 */ /* 0x100fe200078e024f */
[----:B------:R-:W1:Y:S01]  /*5520*/  LDC R27, c[0x0][0xb30] ;  /* 0x0002cc00ff1b7b82 */ /* 0x000e620000000800 */
[----:B------:R-:W-:Y:S01]  /*5530*/  IMAD R77, R80, -0x10, R79 ;  /* 0xfffffff0504d7824 */ /* 0x000fe200078e024f */
[----:B------:R-:W-:Y:S01]  /*5540*/  UMOV UR45, URZ ;  /* 0x000000ff002d7c82 */ /* 0x000fe20008000000 */
[----:B------:R-:W-:-:S05]  /*5550*/  UMOV UR51, URZ ;  /* 0x000000ff00337c82 */ /* 0x000fca0008000000 */
[----:B------:R-:W1:Y:S08]  /*5560*/  LDC.64 R64, c[0x0][0xb10] ;  /* 0x0002c400ff407b82 */ /* 0x000e700000000a00 */
[----:B------:R-:W1:Y:S08]  /*5570*/  LDC.64 R24, c[0x0][0xb18] ;  /* 0x0002c600ff187b82 */ /* 0x000e700000000a00 */
[----:B------:R-:W1:Y:S08]  /*5580*/  LDC.64 R22, c[0x0][0xb28] ;  /* 0x0002ca00ff167b82 */ /* 0x000e700000000a00 */
[----:B------:R-:W1:Y:S01]  /*5590*/  LDC.64 R62, c[0x0][0x8b0] ;  /* 0x00022c00ff3e7b82 */ /* 0x000e620000000a00 */
[----:B---3--:R-:W-:-:S07]  /*55a0*/  IMAD.IADD R33, R0, 0x1, R33 ;  /* 0x0000000100217824 */ /* 0x008fce00078e0221 */
[----:B------:R-:W3:Y:S08]  /*55b0*/  LDC.64 R60, c[0x0][0x8a8] ;  /* 0x00022a00ff3c7b82 */ /* 0x000ef00000000a00 */
[----:B--2-4-:R-:W1:Y:S02]  /*55c0*/  LDC R70, c[0x0][0x374] ;  /* 0x0000dd00ff467b82 */ /* 0x014e640000000800 */
.L_x_164:
[C---:B------:R-:W-:Y:S02]  /*55d0*/  LEA R0, R84.reuse, UR36, 0x3 ;  /* 0x0000002454007c11 */ /* 0x040fe4000f8e18ff */
[----:B------:R-:W-:Y:S02]  /*55e0*/  SHF.L.U32 R3, R75, 0x1f, RZ ;  /* 0x0000001f4b037819 */ /* 0x000fe400000006ff */
[----:B-1----:R-:W-:Y:S02]  /*55f0*/  LEA R16, R84, UR36, 0x4 ;  /* 0x0000002454107c11 */ /* 0x002fe4000f8e20ff */
[----:B------:R-:W2:Y:S02]  /*5600*/  SYNCS.PHASECHK.TRANS64.TRYWAIT P0, [R0+URZ+0xb0], R3 ;  /* 0x0000b003000075a7 */ /* 0x000ea400080011ff */
[----:B--23--:R-:W-:Y:S05]  /*5610*/  @!P0 BRA `(.L_x_89) ;  /* 0x0000006400ac8947 */ /* 0x00cfea0003800000 */
.L_x_224:
[----:B------:R-:W4:Y:S01]  /*5620*/  LDC.64 R12, c[0x0][0xb10] ;  /* 0x0002c400ff0c7b82 */ /* 0x000f220000000a00 */
[----:B------:R-:W3:Y:S01]  /*5630*/  LDS.128 R16, [R16+0x140] ;  /* 0x0001400010107984 */ /* 0x000ee20000000c00 */
[----:B-1----:R-:W-:Y:S01]  /*5640*/  ISETP.NE.AND P1, PT, R27, 0x1, PT ;  /* 0x000000011b00780c */ /* 0x002fe20003f25270 */
[----:B--2---:R-:W-:Y:S01]  /*5650*/  VIADD R0, R0, 0xc0 ;  /* 0x000000c000007836 */ /* 0x004fe20000000000 */
[----:B------:R-:W-:Y:S04]  /*5660*/  ISETP.GE.AND P0, PT, R26, 0x1, PT ;  /* 0x000000011a00780c */ /* 0x000fe80003f06270 */
[----:B------:R-:W1:Y:S01]  /*5670*/  LDC.64 R10, c[0x0][0xb18] ;  /* 0x0002c600ff0a7b82 */ /* 0x000e620000000a00 */
[----:B------:R-:W-:Y:S01]  /*5680*/  PRMT R0, RZ, 0x654, R0 ;  /* 0x00000654ff007816 */ /* 0x000fe20000000000 */
[----:B------:R-:W-:Y:S01]  /*5690*/  @!PT LDS RZ, [RZ] ;  /* 0x00000000fffff984 */ /* 0x000fe20000000800 */
[----:B------:R-:W-:Y:S01]  /*56a0*/  @!PT LDS RZ, [RZ] ;  /* 0x00000000fffff984 */ /* 0x000fe20000000800 */
[----:B------:R-:W-:Y:S01]  /*56b0*/  @!PT LDS RZ, [RZ] ;  /* 0x00000000fffff984 */ /* 0x000fe20000000800 */
[----:B------:R-:W-:Y:S01]  /*56c0*/  @!PT LDS RZ, [RZ] ;  /* 0x00000000fffff984 */ /* 0x000fe20000000800 */
[----:B------:R2:W-:Y:S06]  /*56d0*/  MEMBAR.ALL.CTA ;  /* 0x0000000000007992 */ /* 0x0005ec0000008000 */
[----:B--2---:R-:W2:Y:S01]  /*56e0*/  FENCE.VIEW.ASYNC.S ;  /* 0x00000000000073c6 */ /* 0x004ea20000000000 */
[----:B------:R-:W1:Y:S08]  /*56f0*/  @!P1 LDC R14, c[0x0][0xb20] ;  /* 0x0002c800ff0e9b82 */ /* 0x000e700000000800 */
[----:B------:R-:W1:Y:S01]  /*5700*/  @!P1 LDC R9, c[0x0][0xb0c] ;  /* 0x0002c300ff099b82 */ /* 0x000e620000000800 */
[----:B--2---:R2:W-:Y:S01]  /*5710*/  SYNCS.ARRIVE.TRANS64.RED.A1T0 RZ, [R0+URZ], RZ ;  /* 0x000000ff00ff79a7 */ /* 0x0045e200081004ff */
[----:B---3--:R-:W-:Y:S04]  /*5720*/  LOP3.LUT P4, RZ, R18, 0x1, RZ, 0xc0, !PT ;  /* 0x0000000112ff7812 */ /* 0x008fe8000788c0ff */
[----:B------:R-:W-:Y:S09]  /*5730*/  P2R R82, PR, RZ, 0x10 ;  /* 0x00000010ff527803 */ /* 0x000ff20000000000 */
[----:B------:R-:W-:Y:S02]  /*5740*/  @P4 MOV R31, R16 ;  /* 0x00000010001f4202 */ /* 0x000fe40000000f00 */
[----:B------:R-:W-:Y:S01]  /*5750*/  @P4 LOP3.LUT R29, R17, 0xffff, RZ, 0xc0, !PT ;  /* 0x0000ffff111d4812 */ /* 0x000fe200078ec0ff */
[----:B--2-4-:R-:W-:Y:S06]  /*5760*/  @!P0 BRA `(.L_x_90) ;  /* 0x0000000000a48947 */ /* 0x014fec0003800000 */
[----:B------:R-:W-:Y:S01]  /*5770*/  IMAD.HI.U32 R36, R70, R25, RZ ;  /* 0x0000001946247227 */ /* 0x000fe200078e00ff */
[----:B------:R-:W-:Y:S02]  /*5780*/  ISETP.NE.AND P0, PT, R24, 0x1, PT ;  /* 0x000000011800780c */ /* 0x000fe40003f05270 */
[----:B------:R-:W-:Y:S01]  /*5790*/  ISETP.NE.AND P2, PT, R26, 0x1, PT ;  /* 0x000000011a00780c */ /* 0x000fe20003f45270 */
[-C--:B------:R-:W-:Y:S01]  /*57a0*/  IMAD.HI.U32 R34, R71, R64.reuse, RZ ;  /* 0x0000004047227227 */ /* 0x080fe200078e00ff */
[----:B------:R-:W-:Y:S02]  /*57b0*/  SHF.R.U32.HI R37, RZ, R69, R36 ;  /* 0x00000045ff257219 */ /* 0x000fe40000011624 */
[----:B------:R-:W-:Y:S01]  /*57c0*/  ISETP.NE.AND P3, PT, R28, 0x1, PT ;  /* 0x000000011c00780c */ /* 0x000fe20003f65270 */
[----:B------:R-:W-:Y:S01]  /*57d0*/  IMAD.HI.U32 R40, R29, R25, RZ ;  /* 0x000000191d287227 */ /* 0x000fe200078e00ff */
[----:B------:R-:W-:Y:S02]  /*57e0*/  SHF.R.U32.HI R34, RZ, R65, R34 ;  /* 0x00000041ff227219 */ /* 0x000fe40000011622 */
[----:B------:R-:W-:Y:S01]  /*57f0*/  SEL R3, R70, R37, !P0 ;  /* 0x0000002546037207 */ /* 0x000fe20004000000 */
[----:B------:R-:W-:Y:S01]  /*5800*/  IMAD.HI.U32 R38, R31, R64, RZ ;  /* 0x000000401f267227 */ /* 0x000fe200078e00ff */
[----:B------:R-:W-:Y:S03]  /*5810*/  SEL R7, R71, R34, !P3 ;  /* 0x0000002247077207 */ /* 0x000fe60005800000 */
[-C--:B------:R-:W-:Y:S01]  /*5820*/  IMAD.HI.U32 R34, R3, R22.reuse, RZ ;  /* 0x0000001603227227 */ /* 0x080fe200078e00ff */
[----:B------:R-:W-:Y:S03]  /*5830*/  SHF.R.U32.HI R38, RZ, R65, R38 ;  /* 0x00000041ff267219 */ /* 0x000fe60000011626 */
[----:B------:R-:W-:Y:S01]  /*5840*/  IMAD.HI.U32 R36, R7, R22, RZ ;  /* 0x0000001607247227 */ /* 0x000fe200078e00ff */
[----:B------:R-:W-:Y:S02]  /*5850*/  @P2 SHF.R.U32.HI R3, RZ, R23, R34 ;  /* 0x00000017ff032219 */ /* 0x000fe40000011622 */
[----:B------:R-:W-:Y:S02]  /*5860*/  SHF.R.U32.HI R34, RZ, R69, R40 ;  /* 0x00000045ff227219 */ /* 0x000fe40000011628 */
[----:B------:R-:W-:Y:S01]  /*5870*/  @P2 SHF.R.U32.HI R7, RZ, R23, R36 ;  /* 0x00000017ff072219 */ /* 0x000fe20000011624 */
[C---:B------:R-:W-:Y:S01]  /*5880*/  IMAD R2, R26.reuse, R3, RZ ;  /* 0x000000031a027224 */ /* 0x040fe200078e02ff */
[----:B------:R-:W-:Y:S02]  /*5890*/  SEL R5, R29, R34, !P0 ;  /* 0x000000221d057207 */ /* 0x000fe40004000000 */
[----:B------:R-:W-:Y:S01]  /*58a0*/  SEL R3, R31, R38, !P3 ;  /* 0x000000261f037207 */ /* 0x000fe20005800000 */
[----:B------:R-:W-:Y:S01]  /*58b0*/  IMAD R4, R26, R7, RZ ;  /* 0x000000071a047224 */ /* 0x000fe200078e02ff */
[C---:B------:R-:W-:Y:S01]  /*58c0*/  ISETP.GE.AND P0, PT, R5.reuse, R2, PT ;  /* 0x000000020500720c */ /* 0x040fe20003f06270 */
[----:B------:R-:W-:Y:S03]  /*58d0*/  IMAD.HI.U32 R6, R5, R22, RZ ;  /* 0x0000001605067227 */ /* 0x000fe600078e00ff */
[----:B------:R-:W-:Y:S01]  /*58e0*/  ISETP.GE.OR P0, PT, R3, R4, P0 ;  /* 0x000000040300720c */ /* 0x000fe20000706670 */
[----:B------:R-:W-:Y:S01]  /*58f0*/  IMAD.MOV R4, RZ, RZ, -R3 ;  /* 0x000000ffff047224 */ /* 0x000fe200078e0a03 */
[-C--:B------:R-:W-:Y:S03]  /*5900*/  SHF.R.U32.HI R6, RZ, R23.reuse, R6 ;  /* 0x00000017ff067219 */ /* 0x080fe60000011606 */
[----:B------:R-:W-:Y:S01]  /*5910*/  IMAD R31, R28, R4, R31 ;  /* 0x000000041c1f7224 */ /* 0x000fe200078e021f */
[----:B------:R-:W-:Y:S05]  /*5920*/  SEL R15, R5, R6, !P2 ;  /* 0x00000006050f7207 */ /* 0x000fea0005000000 */
[----:B------:R-:W-:Y:S02]  /*5930*/  IMAD.MOV R6, RZ, RZ, -R15 ;  /* 0x000000ffff067224 */ /* 0x000fe400078e0a0f */
[C---:B------:R-:W-:Y:S04]  /*5940*/  @!P0 IMAD.HI.U32 R2, R3.reuse, R22, RZ ;  /* 0x0000001603028227 */ /* 0x040fe800078e00ff */
[----:B------:R-:W-:Y:S01]  /*5950*/  IMAD R6, R26, R6, R5 ;  /* 0x000000061a067224 */ /* 0x000fe200078e0205 */
[----:B------:R-:W-:Y:S04]  /*5960*/  @!P0 SHF.R.U32.HI R2, RZ, R23, R2 ;  /* 0x00000017ff028219 */ /* 0x000fe80000011602 */
[----:B------:R-:W-:Y:S02]  /*5970*/  @!P0 SEL R0, R3, R2, !P2 ;  /* 0x0000000203008207 */ /* 0x000fe40005000000 */
[----:B------:R-:W-:Y:S02]  /*5980*/  IADD3 R2, PT, PT, -R5, RZ, RZ ;  /* 0x000000ff05027210 */ /* 0x000fe40007ffe1ff */
[----:B------:R-:W-:Y:S01]  /*5990*/  @!P0 IADD3 R8, PT, PT, R15, -R0, RZ ;  /* 0x800000000f088210 */ /* 0x000fe20007ffe0ff */
[----:B------:R-:W-:Y:S02]  /*59a0*/  @!P0 IMAD R0, R7, R6, R0 ;  /* 0x0000000607008224 */ /* 0x000fe400078e0200 */
[----:B------:R-:W-:Y:S02]  /*59b0*/  IMAD R29, R24, R2, R29 ;  /* 0x00000002181d7224 */ /* 0x000fe400078e021d */
[----:B------:R-:W-:Y:S02]  /*59c0*/  @!P0 IMAD R5, R8, R26, R3 ;  /* 0x0000001a08058224 */ /* 0x000fe400078e0203 */
[----:B------:R-:W-:Y:S04]  /*59d0*/  @!P0 IMAD.MOV.U32 R3, RZ, RZ, R0 ;  /* 0x000000ffff038224 */ /* 0x000fe800078e0000 */
[----:B------:R-:W-:Y:S02]  /*59e0*/  IMAD R31, R3, R28, R31 ;  /* 0x0000001c031f7224 */ /* 0x000fe400078e021f */
[----:B------:R-:W-:Y:S07]  /*59f0*/  IMAD R29, R5, R24, R29 ;  /* 0x00000018051d7224 */ /* 0x000fee00078e021d */
.L_x_90:
[----:B-1----:R-:W-:Y:S01]  /*5a00*/  @!P1 ISETP.NE.AND P0, PT, R10, 0x1, PT ;  /* 0x000000010a00980c */ /* 0x002fe20003f05270 */
[----:B------:R-:W-:Y:S01]  /*5a10*/  @!P1 IMAD.HI.U32 R3, R29, R11, RZ ;  /* 0x0000000b1d039227 */ /* 0x000fe200078e00ff */
[----:B------:R-:W-:Y:S01]  /*5a20*/  R2UR UR42, R21 ;  /* 0x00000000152a72ca */ /* 0x000fe200000e0000 */
[----:B------:R-:W-:Y:S01]  /*5a30*/  BSSY.RECONVERGENT B6, `(.L_x_91) ;  /* 0x0000031000067945 */ /* 0x000fe20003800200 */
[----:B------:R-:W-:Y:S01]  /*5a40*/  R2UR UR41, R20 ;  /* 0x00000000142972ca */ /* 0x000fe200000e0000 */
[----:B------:R-:W-:Y:S01]  /*5a50*/  @!P1 IMAD.HI.U32 R0, R31, R12, RZ ;  /* 0x0000000c1f009227 */ /* 0x000fe200078e00ff */
[----:B------:R-:W-:Y:S02]  /*5a60*/  @!P1 SHF.R.U32.HI R2, RZ, R14, R3 ;  /* 0x0000000eff029219 */ /* 0x000fe40000011603 */
[----:B------:R-:W-:Y:S01]  /*5a70*/  @!P1 ISETP.NE.AND P2, PT, R9, 0x1, PT ;  /* 0x000000010900980c */ /* 0x000fe20003f45270 */
[----:B------:R-:W-:Y:S01]  /*5a80*/  VIADD R84, R84, 0x1 ;  /* 0x0000000154547836 */ /* 0x000fe20000000000 */
[----:B------:R-:W-:Y:S02]  /*5a90*/  @!P1 SEL R2, R29, R2, !P0 ;  /* 0x000000021d029207 */ /* 0x000fe40004000000 */
[----:B------:R-:W-:Y:S02]  /*5aa0*/  @!P1 SHF.R.U32.HI R0, RZ, R13, R0 ;  /* 0x0000000dff009219 */ /* 0x000fe40000011600 */
[----:B------:R-:W-:Y:S01]  /*5ab0*/  LOP3.LUT P0, RZ, R73, 0x1b0, RZ, 0xc0, !PT ;  /* 0x000001b049ff7812 */ /* 0x000fe2000780c0ff */
[----:B------:R-:W-:Y:S01]  /*5ac0*/  USHF.L.U32 UR42, UR42, 0x7, URZ ;  /* 0x000000072a2a7899 */ /* 0x000fe200080006ff */
[----:B------:R-:W-:Y:S01]  /*5ad0*/  @!P1 SEL R3, R31, R0, !P2 ;  /* 0x000000001f039207 */ /* 0x000fe20005000000 */
[----:B------:R-:W-:Y:S01]  /*5ae0*/  USHF.L.U32 UR41, UR41, 0x7, URZ ;  /* 0x0000000729297899 */ /* 0x000fe200080006ff */
[----:B------:R-:W-:Y:S03]  /*5af0*/  @P4 SHF.R.U32.HI R74, RZ, 0x10, R17 ;  /* 0x00000010ff4a4819 */ /* 0x000fe60000011611 */
[----:B------:R-:W-:Y:S02]  /*5b00*/  @!P1 IMAD.IADD R0, R2, 0x1, -R3 ;  /* 0x0000000102009824 */ /* 0x000fe400078e0a03 */
[----:B------:R-:W-:Y:S02]  /*5b10*/  @!P1 IMAD.IADD R2, R3, 0x1, -R2 ;  /* 0x0000000103029824 */ /* 0x000fe400078e0a02 */
[----:B------:R-:W-:Y:S02]  /*5b20*/  @!P1 IMAD R31, R0, R9, R31 ;  /* 0x00000009001f9224 */ /* 0x000fe400078e021f */
[----:B------:R-:W-:Y:S01]  /*5b30*/  @!P1 IMAD R29, R2, R10, R29 ;  /* 0x0000000a021d9224 */ /* 0x000fe200078e021d */
[----:B------:R-:W-:Y:S06]  /*5b40*/  @!P0 BRA `(.L_x_92) ;  /* 0x00000000007c8947 */ /* 0x000fec0003800000 */
[----:B------:R-:W1:Y:S01]  /*5b50*/  LDCU.64 UR8, c[0x4][0x80] ;  /* 0x01001000ff0877ac */ /* 0x000e620008000a00 */
[----:B------:R-:W-:Y:S01]  /*5b60*/  MOV R2, 0x0 ;  /* 0x0000000000027802 */ /* 0x000fe20000000f00 */
[----:B------:R-:W-:Y:S02]  /*5b70*/  HFMA2 R12, -RZ, RZ, 0, 5.9604644775390625e-08 ;  /* 0x00000001ff0c7431 */ /* 0x000fe400000001ff */
[----:B------:R-:W-:Y:S01]  /*5b80*/  IMAD.MOV.U32 R8, RZ, RZ, 0x70 ;  /* 0x00000070ff087424 */ /* 0x000fe200078e00ff */
[----:B------:R2:W3:Y:S01]  /*5b90*/  LDC.64 R14, c[0x4][R2] ;  /* 0x01000000020e7b82 */ /* 0x0004e20000000a00 */
[----:B------:R-:W4:Y:S01]  /*5ba0*/  LDCU.64 UR6, c[0x4][0x88] ;  /* 0x01001100ff0677ac */ /* 0x000f220008000a00 */
[----:B------:R-:W-:Y:S01]  /*5bb0*/  IMAD.MOV.U32 R13, RZ, RZ, RZ ;  /* 0x000000ffff0d7224 */ /* 0x000fe200078e00ff */
[----:B------:R-:W2:Y:S01]  /*5bc0*/  LDCU.64 UR4, c[0x4][0x8] ;  /* 0x01000100ff0477ac */ /* 0x000ea20008000a00 */
[----:B-1----:R-:W-:Y:S01]  /*5bd0*/  MOV R5, UR9 ;  /* 0x0000000900057c02 */ /* 0x002fe20008000f00 */
[----:B------:R-:W-:Y:S01]  /*5be0*/  IMAD.U32 R4, RZ, RZ, UR8 ;  /* 0x00000008ff047e24 */ /* 0x000fe2000f8e00ff */
[----:B----4-:R-:W-:Y:S01]  /*5bf0*/  MOV R7, UR7 ;  /* 0x0000000700077c02 */ /* 0x010fe20008000f00 */
[----:B------:R-:W-:Y:S01]  /*5c00*/  IMAD.U32 R6, RZ, RZ, UR6 ;  /* 0x00000006ff067e24 */ /* 0x000fe2000f8e00ff */
[----:B--2---:R-:W-:Y:S01]  /*5c10*/  MOV R11, UR5 ;  /* 0x00000005000b7c02 */ /* 0x004fe20008000f00 */
[----:B------:R-:W-:Y:S02]  /*5c20*/  IMAD.U32 R10, RZ, RZ, UR4 ;  /* 0x00000004ff0a7e24 */ /* 0x000fe4000f8e00ff */
[----:B------:R-:W-:Y:S07]  /*5c30*/  LEPC R20, `(.L_x_93) ;  /* 0x000000001014794e */ /* 0x000fee0000000000 */
[----:B---3-5:R-:W-:Y:S05]  /*5c40*/  CALL.ABS.NOINC R14 ;  /* 0x000000000e007343 */ /* 0x028fea0003c00000 */
.L_x_93:
[----:B------:R-:W1:Y:S01]  /*5c50*/  LDCU.64 UR8, c[0x4][0x80] ;  /* 0x01001000ff0877ac */ /* 0x000e620008000a00 */
[----:B------:R-:W2:Y:S01]  /*5c60*/  LDC.64 R2, c[0x4][R2] ;  /* 0x0100000002027b82 */ /* 0x000ea20000000a00 */
[----:B------:R-:W-:Y:S02]  /*5c70*/  HFMA2 R12, -RZ, RZ, 0, 5.9604644775390625e-08 ;  /* 0x00000001ff0c7431 */ /* 0x000fe400000001ff */
[----:B------:R-:W-:Y:S02]  /*5c80*/  IMAD.MOV.U32 R8, RZ, RZ, 0x70 ;  /* 0x00000070ff087424 */ /* 0x000fe400078e00ff */
[----:B------:R-:W-:Y:S01]  /*5c90*/  IMAD.MOV.U32 R13, RZ, RZ, RZ ;  /* 0x000000ffff0d7224 */ /* 0x000fe200078e00ff */
[----:B------:R-:W3:Y:S01]  /*5ca0*/  LDCU.64 UR6, c[0x4][0x88] ;  /* 0x01001100ff0677ac */ /* 0x000ee20008000a00 */
[----:B------:R-:W4:Y:S01]  /*5cb0*/  LDCU.64 UR4, c[0x4][0x8] ;  /* 0x01000100ff0477ac */ /* 0x000f220008000a00 */
[----:B-1----:R-:W-:Y:S02]  /*5cc0*/  MOV R4, UR8 ;  /* 0x0000000800047c02 */ /* 0x002fe40008000f00 */
[----:B------:R-:W-:Y:S02]  /*5cd0*/  MOV R5, UR9 ;  /* 0x0000000900057c02 */ /* 0x000fe40008000f00 */
[----:B---3--:R-:W-:Y:S01]  /*5ce0*/  MOV R7, UR7 ;  /* 0x0000000700077c02 */ /* 0x008fe20008000f00 */
[----:B------:R-:W-:Y:S01]  /*5cf0*/  IMAD.U32 R6, RZ, RZ, UR6 ;  /* 0x00000006ff067e24 */ /* 0x000fe2000f8e00ff */
[----:B----4-:R-:W-:Y:S01]  /*5d00*/  MOV R11, UR5 ;  /* 0x00000005000b7c02 */ /* 0x010fe20008000f00 */
[----:B------:R-:W-:Y:S02]  /*5d10*/  IMAD.U32 R10, RZ, RZ, UR4 ;  /* 0x00000004ff0a7e24 */ /* 0x000fe4000f8e00ff */
[----:B------:R-:W-:Y:S07]  /*5d20*/  LEPC R20, `(.L_x_92) ;  /* 0x000000001014794e */ /* 0x000fee0000000000 */
[----:B--2---:R-:W-:Y:S05]  /*5d30*/  CALL.ABS.NOINC R2 ;  /* 0x0000000002007343 */ /* 0x004fea0003c00000 */
.L_x_92:
[----:B------:R-:W-:Y:S05]  /*5d40*/  BSYNC.RECONVERGENT B6 ;  /* 0x0000000000067941 */ /* 0x000fea0003800200 */
.L_x_91:
[----:B------:R-:W-:Y:S01]  /*5d50*/  ISETP.NE.U32.AND P4, PT, R62, RZ, PT ;  /* 0x000000ff3e00720c */ /* 0x000fe20003f85070 */
[----:B------:R-:W-:Y:S01]  /*5d60*/  UISETP.NE.AND UP2, UPT, UR50, URZ, UPT ;  /* 0x000000ff3200728c */ /* 0x000fe2000bf45270 */
[----:B------:R-:W-:Y:S01]  /*5d70*/  ISETP.NE.U32.AND P2, PT, RZ, UR38, PT ;  /* 0x00000026ff007c0c */ /* 0x000fe2000bf45070 */
[----:B------:R-:W-:Y:S01]  /*5d80*/  UISETP.NE.U32.AND UP1, UPT, UR46, URZ, UPT ;  /* 0x000000ff2e00728c */ /* 0x000fe2000bf25070 */
[----:B------:R-:W-:Y:S01]  /*5d90*/  ISETP.NE.AND.EX P4, PT, R63, RZ, PT, P4 ;  /* 0x000000ff3f00720c */ /* 0x000fe20003f85340 */
[----:B------:R-:W-:Y:S01]  /*5da0*/  UPLOP3.LUT UP0, UPT, UPT, UPT, UPT, 0x40, 0x4 ;  /* 0x000000000004789c */ /* 0x000fe20003f0e870 */
[----:B------:R-:W-:Y:S01]  /*5db0*/  ISETP.NE.AND.EX P2, PT, RZ, UR39, PT, P2 ;  /* 0x00000027ff007c0c */ /* 0x000fe2000bf45320 */
[----:B------:R-:W-:Y:S01]  /*5dc0*/  UISETP.NE.AND.EX UP1, UPT, UR47, URZ, UPT, UP1 ;  /* 0x000000ff2f00728c */ /* 0x000fe2000bf25310 */
[----:B------:R-:W-:Y:S04]  /*5dd0*/  PLOP3.LUT P1, PT, PT, PT, UP2, 0x80, 0x8 ;  /* 0x000000000008781c */ /* 0x000fe80003f2f028 */
[----:B------:R-:W-:Y:S06]  /*5de0*/  @UP2 UPLOP3.LUT UP0, UPT, UPT, UPT, UP1, 0x80, 0x8 ;  /* 0x000000000008289c */ /* 0x000fec0003f0f010 */
[----:B------:R-:W-:Y:S01]  /*5df0*/  PLOP3.LUT P0, PT, PT, PT, UP0, 0x80, 0x8 ;  /* 0x000000000008781c */ /* 0x000fe20003f0f008 */
[----:B------:R-:W-:Y:S01]  /*5e00*/  @!UPT UIADD3 URZ, UPT, UPT, URZ, URZ, URZ ;  /* 0x000000fffffff290 */ /* 0x000fe2000fffe0ff */
[----:B------:R-:W-:Y:S11]  /*5e10*/  BRA.U !UP1, `(.L_x_94) ;  /* 0x0000000109387547 */ /* 0x000ff6000b800000 */
[----:B------:R-:W-:Y:S01]  /*5e20*/  UISETP.NE.U32.AND UP0, UPT, UR38, URZ, UPT ;  /* 0x000000ff2600728c */ /* 0x000fe2000bf05070 */
[----:B------:R-:W-:Y:S02]  /*5e30*/  HFMA2 R0, -RZ, RZ, 0, 5.9604644775390625e-08 ;  /* 0x00000001ff007431 */ /* 0x000fe400000001ff */
[----:B------:R-:W-:Y:S01]  /*5e40*/  IMAD.MOV.U32 R67, RZ, RZ, 0x1 ;  /* 0x00000001ff437424 */ /* 0x000fe200078e00ff */
[----:B------:R-:W-:Y:S06]  /*5e50*/  UISETP.NE.AND.EX UP0, UPT, UR39, URZ, UPT, UP0 ;  /* 0x000000ff2700728c */ /* 0x000fec000bf05300 */
[----:B------:R-:W-:Y:S05]  /*5e60*/  PLOP3.LUT P3, PT, PT, PT, UP0, 0x80, 0x8 ;  /* 0x000000000008781c */ /* 0x000fea0003f6f008 */
[----:B------:R-:W1:Y:S01]  /*5e70*/  @UP0 LDCU.64 UR6, c[0x0][0x888] ;  /* 0x00011100ff0607ac */ /* 0x000e620008000a00 */
[----:B------:R-:W-:Y:S07]  /*5e80*/  @UP0 UIMAD UR4, UR44, UR46, URZ ;  /* 0x0000002e2c0402a4 */ /* 0x000fee000f8e02ff */
[----:B------:R-:W-:Y:S01]  /*5e90*/  @!P3 PRMT R67, R0, 0x7610, R67 ;  /* 0x000076100043b816 */ /* 0x000fe20000000043 */
[----:B-1----:R-:W-:Y:S03]  /*5ea0*/  @UP0 UIMAD.WIDE UR6, UR4, 0x4, UR6 ;  /* 0x00000004040608a5 */ /* 0x002fe6000f8e0206 */
[----:B------:R-:W1:Y:S03]  /*5eb0*/  @!UP0 LDCU UR4, c[0x0][0x880] ;  /* 0x00011000ff0487ac */ /* 0x000e660008000800 */
[----:B------:R-:W-:Y:S01]  /*5ec0*/  IMAD.U32 R2, RZ, RZ, UR6 ;  /* 0x00000006ff027e24 */ /* 0x000fe2000f8e00ff */
[----:B------:R-:W-:Y:S05]  /*5ed0*/  MOV R3, UR7 ;  /* 0x0000000700037c02 */ /* 0x000fea0008000f00 */
[----:B-----5:R2:W5:Y:S02]  /*5ee0*/  @P3 LDG.E R35, desc[UR48][R2.64] ;  /* 0x0000003002233981 */ /* 0x020564000c1e1900 */
[----:B-12---:R-:W-:Y:S02]  /*5ef0*/  @!P3 IMAD.U32 R35, RZ, RZ, UR4 ;  /* 0x00000004ff23be24 */ /* 0x006fe4000f8e00ff */
.L_x_94:
[----:B------:R-:W-:Y:S05]  /*5f00*/  @!P4 BRA `(.L_x_95) ;  /* 0x000000000020c947 */ /* 0x000fea0003800000 */
[----:B------:R-:W-:Y:S04]  /*5f10*/  ISETP.NE.U32.AND P3, PT, R60, RZ, PT ;  /* 0x000000ff3c00720c */ /* 0x000fe80003f65070 */
[----:B------:R-:W-:Y:S11]  /*5f20*/  ISETP.NE.AND.EX P3, PT, R61, RZ, PT, P3 ;  /* 0x000000ff3d00720c */ /* 0x000ff60003f65330 */
[----:B------:R-:W-:Y:S02]  /*5f30*/  @!UPT UIADD3 URZ, UPT, UPT, URZ, URZ, URZ ;  /* 0x000000fffffff290 */ /* 0x000fe4000fffe0ff */
[----:B------:R-:W1:Y:S01]  /*5f40*/  @P3 LDC.64 R2, c[0x0][0x8a8] ;  /* 0x00022a00ff023b82 */ /* 0x000e620000000a00 */
[----:B------:R-:W-:Y:S04]  /*5f50*/  @P3 IMAD R0, R62, UR44, RZ ;  /* 0x0000002c3e003c24 */ /* 0x000fe8000f8e02ff */
[----:B-1----:R-:W-:Y:S05]  /*5f60*/  @P3 IMAD.WIDE R2, R0, 0x4, R2 ;  /* 0x0000000400023825 */ /* 0x002fea00078e0202 */
[----:B-----5:R1:W5:Y:S02]  /*5f70*/  @P3 LDG.E R32, desc[UR48][R2.64] ;  /* 0x0000003002203981 */ /* 0x020364000c1e1900 */
[----:B-1----:R-:W2:Y:S02]  /*5f80*/  @!P3 LDC R32, c[0x0][0x8a0] ;  /* 0x00022800ff20bb82 */ /* 0x002ea40000000800 */
.L_x_95:
[----:B-----5:R-:W-:Y:S01]  /*5f90*/  FSETP.NEU.AND P3, PT, R35, RZ, PT ;  /* 0x000000ff2300720b */ /* 0x020fe20003f6d000 */
[----:B------:R-:W-:Y:S01]  /*5fa0*/  BSSY B1, `(.L_x_96) ;  /* 0x0000038000017945 */ /* 0x000fe20003800000 */
[----:B------:R-:W-:Y:S01]  /*5fb0*/  SEL R3, RZ, 0xffffffff, P2 ;  /* 0xffffffffff037807 */ /* 0x000fe20001000000 */
[----:B------:R-:W-:Y:S01]  /*5fc0*/  IMAD.MOV.U32 R43, RZ, RZ, 0x1 ;  /* 0x00000001ff2b7424 */ /* 0x000fe200078e00ff */
[----:B------:R-:W-:Y:S01]  /*5fd0*/  @P1 LOP3.LUT P2, RZ, R67, 0xff, RZ, 0xc0, !PT ;  /* 0x000000ff43ff1812 */ /* 0x000fe2000784c0ff */
[----:B------:R-:W-:Y:S01]  /*5fe0*/  IMAD R34, R30, 0x80, R33 ;  /* 0x000000801e227824 */ /* 0x000fe200078e0221 */
[----:B------:R-:W-:Y:S01]  /*5ff0*/  @P1 SEL R2, RZ, 0xffffffff, P3 ;  /* 0xffffffffff021807 */ /* 0x000fe20001800000 */
[----:B------:R-:W-:Y:S01]  /*6000*/  IMAD R85, R80, -0x10, R78 ;  /* 0xfffffff050557824 */ /* 0x000fe200078e024e */
[----:B------:R-:W-:Y:S01]  /*6010*/  LEA R87, R30, UR36, 0x3 ;  /* 0x000000241e577c11 */ /* 0x000fe2000f8e18ff */
[----:B------:R-:W-:Y:S01]  /*6020*/  IMAD.MOV.U32 R88, RZ, RZ, RZ ;  /* 0x000000ffff587224 */ /* 0x000fe200078e00ff */
[----:B------:R-:W-:Y:S02]  /*6030*/  @P0 SEL R2, R3, R2, !P2 ;  /* 0x0000000203020207 */ /* 0x000fe40005000000 */
[----:B------:R-:W-:Y:S02]  /*6040*/  CS2R R46, SRZ ;  /* 0x00000000002e7805 */ /* 0x000fe4000001ff00 */
[----:B------:R-:W-:Y:S02]  /*6050*/  SHF.L.U32 R0, R76, 0x1f, RZ ;  /* 0x0000001f4c007819 */ /* 0x000fe400000006ff */
[----:B------:R-:W-:Y:S02]  /*6060*/  CS2R R44, SRZ ;  /* 0x00000000002c7805 */ /* 0x000fe4000001ff00 */
[----:B------:R-:W-:Y:S02]  /*6070*/  @P1 LOP3.LUT R2, R2, 0x1, RZ, 0xc0, !PT ;  /* 0x0000000102021812 */ /* 0x000fe400078ec0ff */
[----:B------:R-:W-:Y:S02]  /*6080*/  CS2R R50, SRZ ;  /* 0x0000000000327805 */ /* 0x000fe4000001ff00 */
[----:B------:R-:W-:Y:S02]  /*6090*/  PLOP3.LUT P2, PT, PT, PT, UP1, 0x80, 0x8 ;  /* 0x000000000008781c */ /* 0x000fe40003f4f018 */
[----:B------:R-:W-:Y:S02]  /*60a0*/  CS2R R48, SRZ ;  /* 0x0000000000307805 */ /* 0x000fe4000001ff00 */
[----:B------:R-:W-:Y:S02]  /*60b0*/  ISETP.NE.U32.OR P5, PT, R2, 0x1, !P1 ;  /* 0x000000010200780c */ /* 0x000fe40004fa5470 */
[----:B------:R-:W-:Y:S02]  /*60c0*/  CS2R R54, SRZ ;  /* 0x0000000000367805 */ /* 0x000fe4000001ff00 */
[----:B------:R-:W-:Y:S02]  /*60d0*/  LOP3.LUT P4, R83, R67, 0xff, RZ, 0xc0, !PT ;  /* 0x000000ff43537812 */ /* 0x000fe4000788c0ff */
[----:B------:R-:W-:Y:S02]  /*60e0*/  CS2R R52, SRZ ;  /* 0x0000000000347805 */ /* 0x000fe4000001ff00 */
[----:B------:R-:W-:Y:S02]  /*60f0*/  SEL R2, RZ, 0xffffffff, P3 ;  /* 0xffffffffff027807 */ /* 0x000fe40001800000 */
[----:B------:R-:W-:Y:S02]  /*6100*/  CS2R R58, SRZ ;  /* 0x00000000003a7805 */ /* 0x000fe4000001ff00 */
[----:B------:R-:W-:Y:S02]  /*6110*/  P2R R86, PR, RZ, 0x20 ;  /* 0x00000020ff567803 */ /* 0x000fe40000000000 */
[----:B------:R-:W-:Y:S02]  /*6120*/  CS2R R56, SRZ ;  /* 0x0000000000387805 */ /* 0x000fe4000001ff00 */
[----:B------:R-:W-:Y:S02]  /*6130*/  @P2 SEL R2, R3, R2, !P4 ;  /* 0x0000000203022207 */ /* 0x000fe40006000000 */
[----:B------:R-:W-:Y:S02]  /*6140*/  @P5 SHF.L.U32 R4, RZ, 0x1f, RZ ;  /* 0x0000001fff045819 */ /* 0x000fe400000006ff */
[----:B------:R-:W-:Y:S02]  /*6150*/  LOP3.LUT R2, R2, 0x1, RZ, 0xc0, !PT ;  /* 0x0000000102027812 */ /* 0x000fe400078ec0ff */
[----:B------:R-:W1:Y:S02]  /*6160*/  @P5 SYNCS.PHASECHK.TRANS64.TRYWAIT P1, [UR36+0x60], R4 ;  /* 0x00006004ff0055a7 */ /* 0x000e640008021124 */
[----:B------:R-:W-:Y:S04]  /*6170*/  ISETP.NE.U32.AND P2, PT, R2, 0x1, PT ;  /* 0x000000010200780c */ /* 0x000fe80003f45070 */
[----:B------:R-:W-:Y:S01]  /*6180*/  P2R R89, PR, RZ, 0x4 ;  /* 0x00000004ff597803 */ /* 0x000fe20000000000 */
[----:B------:R3:W4:Y:S01]  /*6190*/  SYNCS.PHASECHK.TRANS64.TRYWAIT P0, [R87+URZ+0xd0], R0 ;  /* 0x0000d000570075a7 */ /* 0x00072200080011ff */
[----:B-1----:R-:W-:Y:S01]  /*61a0*/  @P5 SEL R43, RZ, 0x1, !P1 ;  /* 0x00000001ff2b5807 */ /* 0x002fe20004800000 */
[----:B---3--:R-:W-:Y:S06]  /*61b0*/  @!P5 BRA `(.L_x_97) ;  /* 0x000000000058d947 */ /* 0x008fec0003800000 */
[----:B------:R-:W-:Y:S01]  /*61c0*/  IMAD.MOV.U32 R47, RZ, RZ, RZ ;  /* 0x000000ffff2f7224 */ /* 0x000fe200078e00ff */
[----:B------:R-:W-:Y:S01]  /*61d0*/  ISETP.NE.AND P1, PT, R43, RZ, PT ;  /* 0x000000ff2b00720c */ /* 0x000fe20003f25270 */
[----:B------:R-:W-:Y:S01]  /*61e0*/  BSSY B0, `(.L_x_98) ;  /* 0x000000c000007945 */ /* 0x000fe20003800000 */
[----:B------:R-:W-:Y:S02]  /*61f0*/  CS2R R58, SRZ ;  /* 0x00000000003a7805 */ /* 0x000fe4000001ff00 */
[----:B------:R-:W-:Y:S02]  /*6200*/  CS2R R56, SRZ ;  /* 0x0000000000387805 */ /* 0x000fe4000001ff00 */
[----:B------:R-:W-:Y:S02]  /*6210*/  CS2R R54, SRZ ;  /* 0x0000000000367805 */ /* 0x000fe4000001ff00 */
[----:B------:R-:W-:Y:S02]  /*6220*/  CS2R R52, SRZ ;  /* 0x0000000000347805 */ /* 0x000fe4000001ff00 */
[----:B------:R-:W-:Y:S02]  /*6230*/  CS2R R50, SRZ ;  /* 0x0000000000327805 */ /* 0x000fe4000001ff00 */
[----:B------:R-:W-:Y:S02]  /*6240*/  CS2R R48, SRZ ;  /* 0x0000000000307805 */ /* 0x000fe4000001ff00 */
[----:B------:R-:W-:Y:S01]  /*6250*/  CS2R R44, SRZ ;  /* 0x00000000002c7805 */ /* 0x000fe2000001ff00 */
[----:B------:R-:W-:Y:S06]  /*6260*/  @P1 BRA `(.L_x_99) ;  /* 0x00000000000c1947 */ /* 0x000fec0003800000 */
[----:B------:R-:W-:Y:S04]  /*6270*/  SHF.L.U32 R3, RZ, 0x1f, RZ ;  /* 0x0000001fff037819 */ /* 0x000fe800000006ff */
[----:B------:R-:W1:Y:S02]  /*6280*/  SYNCS.PHASECHK.TRANS64.TRYWAIT P1, [UR36+0x60], R3 ;  /* 0x00006003ff0075a7 */ /* 0x000e640008021124 */
[----:B-1----:R-:W-:Y:S05]  /*6290*/  @!P1 BRA `(.L_x_100) ;  /* 0x0000005800a09947 */ /* 0x002fea0003800000 */
.L_x_99:
[----:B------:R-:W-:Y:S05]  /*62a0*/  BSYNC B0 ;  /* 0x0000000000007941 */ /* 0x000fea0003800000 */
.L_x_98:
[----:B------:R-:W-:Y:S01]  /*62b0*/  ISETP.NE.AND P1, PT, R89, RZ, PT ;  /* 0x000000ff5900720c */ /* 0x000fe20003f25270 */
[----:B------:R-:W-:Y:S11]  /*62c0*/  HFMA2 R88, -RZ, RZ, 0, 5.9604644775390625e-08 ;  /* 0x00000001ff587431 */ /* 0x000ff600000001ff */
[----:B------:R-:W-:Y:S01]  /*62d0*/  @!UPT UIADD3 URZ, UPT, UPT, URZ, URZ, URZ ;  /* 0x000000fffffff290 */ /* 0x000fe2000fffe0ff */
[----:B------:R3:W1:Y:S04]  /*62e0*/  @P1 LDS.128 R56, [R79] ;  /* 0x000000004f381984 */ /* 0x0006680000000c00 */
[----:B------:R3:W1:Y:S04]  /*62f0*/  @P1 LDS.128 R52, [R78+0x10] ;  /* 0x000010004e341984 */ /* 0x0006680000000c00 */
[----:B------:R3:W1:Y:S04]  /*6300*/  @P1 LDS.128 R48, [R77+0x20] ;  /* 0x000020004d301984 */ /* 0x0006680000000c00 */
[----:B------:R3:W1:Y:S02]  /*6310*/  @P1 LDS.128 R44, [R85+0x30] ;  /* 0x00003000552c1984 */ /* 0x0006640000000c00 */
.L_x_97:
[----:B------:R-:W-:Y:S05]  /*6320*/  BSYNC B1 ;  /* 0x0000000000017941 */ /* 0x000fea0003800000 */
.L_x_96:
[----:B-1----:R-:W-:Y:S04]  /*6330*/  SHF.R.U32.HI R3, RZ, 0x15, R34 ;  /* 0x00000015ff037819 */ /* 0x002fe80000011622 */
[----:B------:R-:W-:Y:S01]  /*6340*/  LOP3.LUT P1, RZ, R3, 0x3, R72, 0x48, !PT ;  /* 0x0000000303ff7812 */ /* 0x000fe20007824848 */
[----:B------:R-:W-:Y:S01]  /*6350*/  @!UPT UIADD3 URZ, UPT, UPT, URZ, URZ, URZ ;  /* 0x000000fffffff290 */ /* 0x000fe2000fffe0ff */
[----:B----4-:R-:W-:Y:S11]  /*6360*/  @P0 BRA `(.L_x_101) ;  /* 0x0000000000080947 */ /* 0x010ff60003800000 */
[----:B------:R-:W1:Y:S02]  /*6370*/  SYNCS.PHASECHK.TRANS64.TRYWAIT P0, [R87+URZ+0xd0], R0 ;  /* 0x0000d000570075a7 */ /* 0x000e6400080011ff */
[----:B-1----:R-:W-:Y:S05]  /*6380*/  @!P0 BRA `(.L_x_102) ;  /* 0x00000058007c8947 */ /* 0x002fea0003800000 */
.L_x_101:
[----:B------:R-:W-:Y:S05]  /*6390*/  @!P1 BRA `(.L_x_103) ;  /* 0x0000000000409947 */ /* 0x000fea0003800000 */
[----:B------:R-:W4:Y:S01]  /*63a0*/  LDCU.64 UR8, c[0x4][0x70] ;  /* 0x01000e00ff0877ac */ /* 0x000f220008000a00 */
[----:B------:R-:W-:Y:S01]  /*63b0*/  MOV R3, 0x0 ;  /* 0x0000000000037802 */ /* 0x000fe20000000f00 */
[----:B------:R-:W-:Y:S02]  /*63c0*/  HFMA2 R12, -RZ, RZ, 0, 5.9604644775390625e-08 ;  /* 0x00000001ff0c7431 */ /* 0x000fe400000001ff */
[----:B------:R-:W-:Y:S02]  /*63d0*/  IMAD.MOV.U32 R8, RZ, RZ, 0x192 ;  /* 0x00000192ff087424 */ /* 0x000fe400078e00ff */
[----:B------:R-:W-:Y:S01]  /*63e0*/  IMAD.MOV.U32 R13, RZ, RZ, RZ ;  /* 0x000000ffff0d7224 */ /* 0x000fe200078e00ff */
[----:B------:R-:W5:Y:S01]  /*63f0*/  LDCU.64 UR6, c[0x4][0x78] ;  /* 0x01000f00ff0677ac */ /* 0x000f620008000a00 */
[----:B------:R-:W1:Y:S01]  /*6400*/  LDC.64 R2, c[0x4][R3] ;  /* 0x0100000003027b82 */ /* 0x000e620000000a00 */
[----:B------:R-:W2:Y:S01]  /*6410*/  LDCU.64 UR4, c[0x4][0x10] ;  /* 0x01000200ff0477ac */ /* 0x000ea20008000a00 */
[----:B----4-:R-:W-:Y:S01]  /*6420*/  MOV R5, UR9 ;  /* 0x0000000900057c02 */ /* 0x010fe20008000f00 */
[----:B------:R-:W-:Y:S01]  /*6430*/  IMAD.U32 R4, RZ, RZ, UR8 ;  /* 0x00000008ff047e24 */ /* 0x000fe2000f8e00ff */
[----:B-----5:R-:W-:Y:S01]  /*6440*/  MOV R7, UR7 ;  /* 0x0000000700077c02 */ /* 0x020fe20008000f00 */
[----:B------:R-:W-:Y:S01]  /*6450*/  IMAD.U32 R6, RZ, RZ, UR6 ;  /* 0x00000006ff067e24 */ /* 0x000fe2000f8e00ff */
[----:B--2---:R-:W-:Y:S01]  /*6460*/  MOV R11, UR5 ;  /* 0x00000005000b7c02 */ /* 0x004fe20008000f00 */
[----:B------:R-:W-:Y:S02]  /*6470*/  IMAD.U32 R10, RZ, RZ, UR4 ;  /* 0x00000004ff0a7e24 */ /* 0x000fe4000f8e00ff */
[----:B------:R-:W-:Y:S07]  /*6480*/  LEPC R20, `(.L_x_103) ;  /* 0x000000001014794e */ /* 0x000fee0000000000 */
[----:B-1-3--:R-:W-:Y:S05]  /*6490*/  CALL.ABS.NOINC R2 ;  /* 0x0000000002007343 */ /* 0x00afea0003c00000 */
.L_x_103:
[----:B------:R-:W-:Y:S01]  /*64a0*/  LOP3.LUT R20, R56, 0xffffe000, RZ, 0xc0, !PT ;  /* 0xffffe00038147812 */ /* 0x000fe200078ec0ff */
[----:B------:R-:W-:Y:S05]  /*64b0*/  WARPSYNC.ALL ;  /* 0x0000000000007948 */ /* 0x000fea0003800000 */
[----:B------:R-:W-:Y:S01]  /*64c0*/  R2UR UR4, R34 ;  /* 0x00000000220472ca */ /* 0x000fe200000e0000 */
[----:B------:R-:W-:Y:S01]  /*64d0*/  BSSY.RECONVERGENT B0, `(.L_x_104) ;  /* 0x0000058000007945 */ /* 0x000fe20003800200 */
[----:B------:R-:W-:Y:S02]  /*64e0*/  LOP3.LUT R21, R57, 0xffffe000, RZ, 0xc0, !PT ;  /* 0xffffe00039157812 */ /* 0x000fe400078ec0ff */
[----:B------:R-:W-:Y:S02]  /*64f0*/  LOP3.LUT R40, R58, 0xffffe000, RZ, 0xc0, !PT ;  /* 0xffffe0003a287812 */ /* 0x000fe400078ec0ff */
[----:B------:R-:W-:Y:S02]  /*6500*/  LOP3.LUT R41, R52, 0xffffe000, RZ, 0xc0, !PT ;  /* 0xffffe00034297812 */ /* 0x000fe400078ec0ff */
[----:B------:R-:W-:Y:S05]  /*6510*/  ISETP.NE.AND P0, PT, R81, RZ, PT ;  /* 0x000000ff5100720c */ /* 0x000fea0003f05270 */
[----:B------:R-:W1:Y:S02]  /*6520*/  LDTM.x16 R4, tmem[UR4] ;  /* 0x00000004000479ee */ /* 0x000e640008240000 */
[C---:B-12---:R-:W-:Y:S01]  /*6530*/  FMUL R0, R32.reuse, R4 ;  /* 0x0000000420007220 */ /* 0x046fe20000400000 */
[C---:B------:R-:W-:Y:S01]  /*6540*/  FMUL R2, R32.reuse, R5 ;  /* 0x0000000520027220 */ /* 0x040fe20000400000 */
[C---:B------:R-:W-:Y:S01]  /*6550*/  FMUL R3, R32.reuse, R6 ;  /* 0x0000000620037220 */ /* 0x040fe20000400000 */
[----:B------:R-:W-:Y:S01]  /*6560*/  FMUL R7, R32, R7 ;  /* 0x0000000720077220 */ /* 0x000fe20000400000 */
[----:B------:R-:W-:Y:S01]  /*6570*/  FFMA R36, R35, R20, R0 ;  /* 0x0000001423247223 */ /* 0x000fe20000000000 */
[----:B------:R-:W-:Y:S01]  /*6580*/  LOP3.LUT R20, R59, 0xffffe000, RZ, 0xc0, !PT ;  /* 0xffffe0003b147812 */ /* 0x000fe200078ec0ff */
[C---:B------:R-:W-:Y:S01]  /*6590*/  FFMA R37, R35.reuse, R21, R2 ;  /* 0x0000001523257223 */ /* 0x040fe20000000002 */
[----:B------:R-:W-:Y:S01]  /*65a0*/  LOP3.LUT R21, R54, 0xffffe000, RZ, 0xc0, !PT ;  /* 0xffffe00036157812 */ /* 0x000fe200078ec0ff */
[----:B------:R-:W-:Y:S01]  /*65b0*/  FFMA R38, R35, R40, R3 ;  /* 0x0000002823267223 */ /* 0x000fe20000000003 */
[----:B------:R-:W-:Y:S01]  /*65c0*/  LOP3.LUT R40, R53, 0xffffe000, RZ, 0xc0, !PT ;  /* 0xffffe00035287812 */ /* 0x000fe200078ec0ff */
[----:B------:R-:W-:Y:S01]  /*65d0*/  FFMA R39, R35, R20, R7 ;  /* 0x0000001423277223 */ /* 0x000fe20000000007 */
[----:B------:R-:W-:Y:S01]  /*65e0*/  LOP3.LUT R20, R55, 0xffffe000, RZ, 0xc0, !PT ;  /* 0xffffe00037147812 */ /* 0x000fe200078ec0ff */
[C---:B------:R-:W-:Y:S01]  /*65f0*/  FMUL R4, R32.reuse, R8 ;  /* 0x0000000820047220 */ /* 0x040fe20000400000 */
[----:B------:R-:W-:Y:S01]  /*6600*/  F2FP.TF32.F32.PACK_B R36, R36 ;  /* 0x00000024ff24723e */ /* 0x000fe200024050ff */
[C---:B------:R-:W-:Y:S01]  /*6610*/  FMUL R5, R32.reuse, R9 ;  /* 0x0000000920057220 */ /* 0x040fe20000400000 */
[----:B------:R-:W-:Y:S01]  /*6620*/  F2FP.TF32.F32.PACK_B R37, R37 ;  /* 0x00000025ff25723e */ /* 0x000fe200024050ff */
[C---:B------:R-:W-:Y:S01]  /*6630*/  FMUL R6, R32.reuse, R10 ;  /* 0x0000000a20067220 */ /* 0x040fe20000400000 */
[----:B------:R-:W-:Y:S01]  /*6640*/  FMUL R11, R32, R11 ;  /* 0x0000000b200b7220 */ /* 0x000fe20000400000 */
[----:B------:R-:W-:Y:S01]  /*6650*/  F2FP.TF32.F32.PACK_B R38, R38 ;  /* 0x00000026ff26723e */ /* 0x000fe200024050ff */
[C---:B------:R-:W-:Y:S01]  /*6660*/  FFMA R4, R35.reuse, R41, R4 ;  /* 0x0000002923047223 */ /* 0x040fe20000000004 */
[----:B------:R-:W-:Y:S01]  /*6670*/  F2FP.TF32.F32.PACK_B R39, R39 ;  /* 0x00000027ff27723e */ /* 0x000fe200024050ff */
[C---:B------:R-:W-:Y:S01]  /*6680*/  FFMA R5, R35.reuse, R40, R5 ;  /* 0x0000002823057223 */ /* 0x040fe20000000005 */
[C---:B------:R-:W-:Y:S01]  /*6690*/  FFMA R6, R35.reuse, R21, R6 ;  /* 0x0000001523067223 */ /* 0x040fe20000000006 */
[----:B------:R-:W-:Y:S01]  /*66a0*/  FFMA R7, R35, R20, R11 ;  /* 0x0000001423077223 */ /* 0x000fe2000000000b */
[----:B------:R-:W-:Y:S01]  /*66b0*/  LOP3.LUT R41, R48, 0xffffe000, RZ, 0xc0, !PT ;  /* 0xffffe00030297812 */ /* 0x000fe200078ec0ff */
[----:B------:R1:W-:Y:S01]  /*66c0*/  STS.128 [R79], R36 ;  /* 0x000000244f007388 */ /* 0x0003e20000000c00 */
[----:B------:R-:W-:Y:S01]  /*66d0*/  LOP3.LUT R40, R49, 0xffffe000, RZ, 0xc0, !PT ;  /* 0xffffe00031287812 */ /* 0x000fe200078ec0ff */
[C---:B------:R-:W-:Y:S01]  /*66e0*/  FMUL R8, R32.reuse, R12 ;  /* 0x0000000c20087220 */ /* 0x040fe20000400000 */
[----:B------:R-:W-:Y:S01]  /*66f0*/  FMUL R9, R32, R13 ;  /* 0x0000000d20097220 */ /* 0x000fe20000400000 */
[----:B------:R-:W-:Y:S01]  /*6700*/  LOP3.LUT R21, R50, 0xffffe000, RZ, 0xc0, !PT ;  /* 0xffffe00032157812 */ /* 0x000fe200078ec0ff */
[C---:B------:R-:W-:Y:S01]  /*6710*/  FMUL R10, R32.reuse, R14 ;  /* 0x0000000e200a7220 */ /* 0x040fe20000400000 */
[----:B------:R-:W-:Y:S01]  /*6720*/  LOP3.LUT R20, R51, 0xffffe000, RZ, 0xc0, !PT ;  /* 0xffffe00033147812 */ /* 0x000fe200078ec0ff */
[----:B------:R-:W-:Y:S01]  /*6730*/  FMUL R15, R32, R15 ;  /* 0x0000000f200f7220 */ /* 0x000fe20000400000 */
[----:B------:R-:W-:Y:S01]  /*6740*/  F2FP.TF32.F32.PACK_B R4, R4 ;  /* 0x00000004ff04723e */ /* 0x000fe200024050ff */
[C---:B------:R-:W-:Y:S01]  /*6750*/  FFMA R8, R35.reuse, R41, R8 ;  /* 0x0000002923087223 */ /* 0x040fe20000000008 */
[----:B------:R-:W-:Y:S01]  /*6760*/  F2FP.TF32.F32.PACK_B R5, R5 ;  /* 0x00000005ff05723e */ /* 0x000fe200024050ff */
[C---:B------:R-:W-:Y:S01]  /*6770*/  FFMA R9, R35.reuse, R40, R9 ;  /* 0x0000002823097223 */ /* 0x040fe20000000009 */
[----:B------:R-:W-:Y:S01]  /*6780*/  F2FP.TF32.F32.PACK_B R6, R6 ;  /* 0x00000006ff06723e */ /* 0x000fe200024050ff */
[C---:B------:R-:W-:Y:S01]  /*6790*/  FFMA R10, R35.reuse, R21, R10 ;  /* 0x00000015230a7223 */ /* 0x040fe2000000000a */
[----:B------:R-:W-:Y:S01]  /*67a0*/  F2FP.TF32.F32.PACK_B R7, R7 ;  /* 0x00000007ff07723e */ /* 0x000fe200024050ff */
[----:B------:R-:W-:Y:S01]  /*67b0*/  FFMA R11, R35, R20, R15 ;  /* 0x00000014230b7223 */ /* 0x000fe2000000000f */
[----:B------:R-:W-:Y:S01]  /*67c0*/  LOP3.LUT R41, R44, 0xffffe000, RZ, 0xc0, !PT ;  /* 0xffffe0002c297812 */ /* 0x000fe200078ec0ff */
[C---:B------:R-:W-:Y:S01]  /*67d0*/  FMUL R12, R32.reuse, R16 ;  /* 0x00000010200c7220 */ /* 0x040fe20000400000 */
[----:B------:R-:W-:Y:S01]  /*67e0*/  LOP3.LUT R40, R45, 0xffffe000, RZ, 0xc0, !PT ;  /* 0xffffe0002d287812 */ /* 0x000fe200078ec0ff */
[----:B------:R1:W-:Y:S01]  /*67f0*/  STS.128 [R78+0x10], R4 ;  /* 0x000010044e007388 */ /* 0x0003e20000000c00 */
        /* <DEDUP_REMOVED lines=13> */
[----:B------:R-:W-:Y:S02]  /*68d0*/  F2FP.TF32.F32.PACK_B R12, R12 ;  /* 0x0000000cff0c723e */ /* 0x000fe400024050ff */
[----:B------:R-:W-:Y:S01]  /*68e0*/  F2FP.TF32.F32.PACK_B R13, R13 ;  /* 0x0000000dff0d723e */ /* 0x000fe200024050ff */
[----:B------:R1:W-:Y:S01]  /*68f0*/  STS.128 [R77+0x20], R8 ;  /* 0x000020084d007388 */ /* 0x0003e20000000c00 */
[----:B------:R-:W-:Y:S02]  /*6900*/  F2FP.TF32.F32.PACK_B R14, R14 ;  /* 0x0000000eff0e723e */ /* 0x000fe400024050ff */
[----:B------:R-:W-:Y:S05]  /*6910*/  F2FP.TF32.F32.PACK_B R15, R15 ;  /* 0x0000000fff0f723e */ /* 0x000fea00024050ff */
[----:B------:R1:W-:Y:S01]  /*6920*/  STS.128 [R85+0x30], R12 ;  /* 0x0000300c55007388 */ /* 0x0003e20000000c00 */
[----:B------:R-:W-:Y:S01]  /*6930*/  @!PT LDS RZ, [RZ] ;  /* 0x00000000fffff984 */ /* 0x000fe20000000800 */
[----:B------:R-:W-:Y:S01]  /*6940*/  @!PT LDS RZ, [RZ] ;  /* 0x00000000fffff984 */ /* 0x000fe20000000800 */
[----:B------:R-:W-:Y:S01]  /*6950*/  @!PT LDS RZ, [RZ] ;  /* 0x00000000fffff984 */ /* 0x000fe20000000800 */
[----:B------:R-:W-:Y:S01]  /*6960*/  @!PT LDS RZ, [RZ] ;  /* 0x00000000fffff984 */ /* 0x000fe20000000800 */
[----:B------:R2:W-:Y:S07]  /*6970*/  MEMBAR.ALL.CTA ;  /* 0x0000000000007992 */ /* 0x0005ee0000008000 */
[----:B--2---:R-:W2:Y:S02]  /*6980*/  FENCE.VIEW.ASYNC.S ;  /* 0x00000000000073c6 */ /* 0x004ea40000000000 */
[----:B--2---:R-:W-:Y:S06]  /*6990*/  BAR.SYNC.DEFER_BLOCKING 0x1, 0x80 ;  /* 0x0042000000007b1d */ /* 0x004fec0000010000 */
[----:B------:R-:W-:Y:S05]  /*69a0*/  @P0 BRA `(.L_x_105) ;  /* 0x0000000000280947 */ /* 0x000fea0003800000 */
[----:B------:R-:W-:Y:S02]  /*69b0*/  UIADD3 UR4, UPT, UPT, UR36, 0x200, URZ ;  /* 0x0000020024047890 */ /* 0x000fe4000fffe0ff */
[----:B------:R-:W-:Y:S01]  /*69c0*/  UIADD3 UR6, UP0, UPT, UR52, 0x680, URZ ;  /* 0x0000068034067890 */ /* 0x000fe2000ff1e0ff */
[----:B------:R-:W-:Y:S03]  /*69d0*/  UMOV UR43, UR44 ;  /* 0x0000002c002b7c82 */ /* 0x000fe60008000000 */
[----:B------:R-:W-:Y:S01]  /*69e0*/  MOV R73, UR4 ;  /* 0x0000000400497c02 */ /* 0x000fe20008000f00 */
[----:B------:R-:W-:Y:S03]  /*69f0*/  UIADD3.X UR7, UPT, UPT, URZ, UR53, URZ, UP0, !UPT ;  /* 0x00000035ff077290 */ /* 0x000fe600087fe4ff */
[----:B------:R-:W-:Y:S11]  /*6a00*/  R2UR UR40, R73 ;  /* 0x00000000492872ca */ /* 0x000ff600000e0000 */
[----:B------:R-:W-:Y:S02]  /*6a10*/  @!UPT UIADD3 URZ, UPT, UPT, URZ, URZ, URZ ;  /* 0x000000fffffff290 */ /* 0x000fe4000fffe0ff */
[----:B------:R2:W-:Y:S01]  /*6a20*/  UTMASTG.3D [UR40], [UR6] ;  /* 0x00000028060073b5 */ /* 0x0005e20008010000 */
[----:B------:R0:W-:Y:S01]  /*6a30*/  UTMACMDFLUSH ;  /* 0x00000000000079b7 */ /* 0x0001e20000000000 */
[----:B--2---:R-:W-:Y:S04]  /*6a40*/  DEPBAR.LE SB0, 0x1 ;  /* 0x000080400000791a */ /* 0x004fe80000000000 */
.L_x_105:
[----:B------:R-:W-:Y:S05]  /*6a50*/  BSYNC.RECONVERGENT B0 ;  /* 0x0000000000007941 */ /* 0x000fea0003800200 */
.L_x_104:
[----:B------:R-:W-:Y:S01]  /*6a60*/  BAR.SYNC.DEFER_BLOCKING 0x1, 0x80 ;  /* 0x0042000000007b1d */ /* 0x000fe20000010000 */
[----:B------:R-:W-:Y:S01]  /*6a70*/  ISETP.NE.AND P1, PT, R86, RZ, PT ;  /* 0x000000ff5600720c */ /* 0x000fe20003f25270 */
[----:B------:R-:W-:Y:S01]  /*6a80*/  UISETP.NE.AND UP0, UPT, UR45, URZ, UPT ;  /* 0x000000ff2d00728c */ /* 0x000fe2000bf05270 */
[----:B------:R-:W-:Y:S11]  /*6a90*/  LEA R3, R88, UR36, 0x3 ;  /* 0x0000002458037c11 */ /* 0x000ff6000f8e18ff */
[----:B------:R-:W-:Y:S01]  /*6aa0*/  @P1 SHF.L.U32 R2, RZ, 0x1f, RZ ;  /* 0x0000001fff021819 */ /* 0x000fe200000006ff */
[----:B------:R-:W-:Y:S06]  /*6ab0*/  BRA.U !UP0, `(.L_x_106) ;  /* 0x0000000108247547 */ /* 0x000fec000b800000 */
[----:B-1----:R-:W-:Y:S01]  /*6ac0*/  IMAD.U32 R5, RZ, RZ, UR51 ;  /* 0x00000033ff057e24 */ /* 0x002fe2000f8e00ff */
[----:B------:R-:W-:Y:S01]  /*6ad0*/  MOV R0, UR37 ;  /* 0x0000002500007c02 */ /* 0x000fe20008000f00 */
[----:B------:R-:W-:Y:S03]  /*6ae0*/  UIADD3 UR51, UPT, UPT, UR51, 0x1, URZ ;  /* 0x0000000133337890 */ /* 0x000fe6000fffe0ff */
[----:B------:R-:W-:Y:S01]  /*6af0*/  @P1 LEA R5, R5, UR36, 0x3 ;  /* 0x0000002405051c11 */ /* 0x000fe2000f8e18ff */
[----:B------:R-:W-:Y:S04]  /*6b00*/  UISETP.NE.AND UP0, UPT, UR51, 0x4, UPT ;  /* 0x000000043300788c */ /* 0x000fe8000bf05270 */
[----:B------:R-:W-:Y:S01]  /*6b10*/  @P1 VIADD R5, R5, 0x80 ;  /* 0x0000008005051836 */ /* 0x000fe20000000000 */
[----:B------:R-:W-:Y:S04]  /*6b20*/  USEL UR51, UR51, URZ, UP0 ;  /* 0x000000ff33337287 */ /* 0x000fe80008000000 */
[----:B------:R-:W-:Y:S04]  /*6b30*/  @P1 PRMT R0, R0, 0x654, R5 ;  /* 0x0000065400001816 */ /* 0x000fe80000000005 */
[----:B------:R2:W-:Y:S04]  /*6b40*/  @P1 SYNCS.ARRIVE.TRANS64.RED.A1T0 RZ, [R0+URZ], RZ ;  /* 0x000000ff00ff19a7 */ /* 0x0005e800081004ff */
.L_x_106:
[----:B------:R-:W4:Y:S01]  /*6b50*/  @P1 SYNCS.PHASECHK.TRANS64.TRYWAIT P0, [R3+URZ+0x60], R2 ;  /* 0x00006002030015a7 */ /* 0x000f2200080011ff */
[----:B------:R-:W-:Y:S01]  /*6b60*/  BSSY B1, `(.L_x_107) ;  /* 0x0000016000017945 */ /* 0x000fe20003800000 */
[----:B----4-:R-:W-:Y:S03]  /*6b70*/  @P1 SEL R43, RZ, 0x1, !P0 ;  /* 0x00000001ff2b1807 */ /* 0x010fe60004000000 */
[----:B------:R-:W-:Y:S05]  /*6b80*/  @!P1 BRA `(.L_x_108) ;  /* 0x00000000004c9947 */ /* 0x000fea0003800000 */
[----:B------:R-:W-:Y:S01]  /*6b90*/  ISETP.NE.AND P0, PT, R43, RZ, PT ;  /* 0x000000ff2b00720c */ /* 0x000fe20003f05270 */
[----:B------:R-:W-:Y:S01]  /*6ba0*/  BSSY B0, `(.L_x_109) ;  /* 0x000000b000007945 */ /* 0x000fe20003800000 */
[----:B------:R-:W-:Y:S11]  /*6bb0*/  ISETP.NE.AND P1, PT, R89, RZ, PT ;  /* 0x000000ff5900720c */ /* 0x000ff60003f25270 */
[----:B------:R-:W-:Y:S02]  /*6bc0*/  @!UPT UIADD3 URZ, UPT, UPT, URZ, URZ, URZ ;  /* 0x000000fffffff290 */ /* 0x000fe4000fffe0ff */
[C---:B-1----:R-:W-:Y:S01]  /*6bd0*/  @P1 IMAD R6, R88.reuse, 0x2000, R79 ;  /* 0x0000200058061824 */ /* 0x042fe200078e024f */
[C---:B------:R-:W-:Y:S01]  /*6be0*/  @P1 LEA R4, R88.reuse, R77, 0xd ;  /* 0x0000004d58041211 */ /* 0x040fe200078e68ff */
[C---:B------:R-:W-:Y:S02]  /*6bf0*/  @P1 IMAD R5, R88.reuse, 0x2000, R78 ;  /* 0x0000200058051824 */ /* 0x040fe400078e024e */
[----:B------:R-:W-:Y:S01]  /*6c00*/  @P1 IMAD R2, R88, 0x2000, R85 ;  /* 0x0000200058021824 */ /* 0x000fe200078e0255 */
[----:B------:R-:W-:Y:S06]  /*6c10*/  @P0 BRA `(.L_x_110) ;  /* 0x00000000000c0947 */ /* 0x000fec0003800000 */
[----:B--2---:R-:W-:Y:S04]  /*6c20*/  SHF.L.U32 R0, RZ, 0x1f, RZ ;  /* 0x0000001fff007819 */ /* 0x004fe800000006ff */
[----:B------:R-:W1:Y:S02]  /*6c30*/  SYNCS.PHASECHK.TRANS64.TRYWAIT P0, [R3+URZ+0x60], R0 ;  /* 0x00006000030075a7 */ /* 0x000e6400080011ff */
[----:B-1----:R-:W-:Y:S05]  /*6c40*/  @!P0 BRA `(.L_x_111) ;  /* 0x0000005000608947 */ /* 0x002fea0003800000 */
.L_x_110:
[----:B------:R-:W-:Y:S05]  /*6c50*/  BSYNC B0 ;  /* 0x0000000000007941 */ /* 0x000fea0003800000 */
.L_x_109:
[----:B------:R-:W-:Y:S02]  /*6c60*/  ISETP.NE.AND P0, PT, R89, RZ, PT ;  /* 0x000000ff5900720c */ /* 0x000fe40003f05270 */
[----:B------:R-:W-:Y:S11]  /*6c70*/  IADD3 R88, PT, PT, R88, 0x1, RZ ;  /* 0x0000000158587810 */ /* 0x000ff60007ffe0ff */
[----:B------:R4:W1:Y:S04]  /*6c80*/  @P0 LDS.128 R56, [R6] ;  /* 0x0000000006380984 */ /* 0x0008680000000c00 */
[----:B------:R4:W1:Y:S04]  /*6c90*/  @P0 LDS.128 R52, [R5+0x10] ;  /* 0x0000100005340984 */ /* 0x0008680000000c00 */
[----:B------:R4:W1:Y:S04]  /*6ca0*/  @P0 LDS.128 R48, [R4+0x20] ;  /* 0x0000200004300984 */ /* 0x0008680000000c00 */
[----:B------:R4:W1:Y:S02]  /*6cb0*/  @P0 LDS.128 R44, [R2+0x30] ;  /* 0x00003000022c0984 */ /* 0x0008640000000c00 */
.L_x_108:
[----:B------:R-:W-:Y:S05]  /*6cc0*/  BSYNC B1 ;  /* 0x0000000000017941 */ /* 0x000fea0003800000 */
.L_x_107:
[----:B-1----:R-:W-:Y:S05]  /*6cd0*/  VIADD R3, R34, 0x10 ;  /* 0x0000001022037836 */ /* 0x002fea0000000000 */
[----:B------:R-:W-:Y:S04]  /*6ce0*/  SHF.R.U32.HI R3, RZ, 0x15, R3 ;  /* 0x00000015ff037819 */ /* 0x000fe80000011603 */
[----:B------:R-:W-:Y:S11]  /*6cf0*/  LOP3.LUT P0, RZ, R3, 0x3, R72, 0x48, !PT ;  /* 0x0000000303ff7812 */ /* 0x000ff60007804848 */
[----:B------:R-:W-:Y:S02]  /*6d00*/  @!UPT UIADD3 URZ, UPT, UPT, URZ, URZ, URZ ;  /* 0x000000fffffff290 */ /* 0x000fe4000fffe0ff */
[----:B------:R-:W-:Y:S05]  /*6d10*/  @!P0 BRA `(.L_x_112) ;  /* 0x0000000000408947 */ /* 0x000fea0003800000 */
[----:B------:R-:W1:Y:S01]  /*6d20*/  LDCU.64 UR8, c[0x4][0x70] ;  /* 0x01000e00ff0877ac */ /* 0x000e620008000a00 */
[----:B------:R-:W-:Y:S01]  /*6d30*/  MOV R3, 0x0 ;  /* 0x0000000000037802 */ /* 0x000fe20000000f00 */
[----:B------:R-:W-:Y:S02]  /*6d40*/  HFMA2 R12, -RZ, RZ, 0, 5.9604644775390625e-08 ;  /* 0x00000001ff0c7431 */ /* 0x000fe400000001ff */
[----:B------:R-:W-:Y:S02]  /*6d50*/  IMAD.MOV.U32 R8, RZ, RZ, 0x192 ;  /* 0x00000192ff087424 */ /* 0x000fe400078e00ff */
[----:B------:R-:W-:Y:S01]  /*6d60*/  IMAD.MOV.U32 R13, RZ, RZ, RZ ;  /* 0x000000ffff0d7224 */ /* 0x000fe200078e00ff */
[----:B------:R-:W5:Y:S01]  /*6d70*/  LDCU.64 UR6, c[0x4][0x78] ;  /* 0x01000f00ff0677ac */ /* 0x000f620008000a00 */
[----:B----4-:R-:W4:Y:S01]  /*6d80*/  LDC.64 R2, c[0x4][R3] ;  /* 0x0100000003027b82 */ /* 0x010f220000000a00 */
[----:B------:R-:W2:Y:S01]  /*6d90*/  LDCU.64 UR4, c[0x4][0x10] ;  /* 0x01000200ff0477ac */ /* 0x000ea20008000a00 */
[----:B-1----:R-:W-:Y:S01]  /*6da0*/  MOV R5, UR9 ;  /* 0x0000000900057c02 */ /* 0x002fe20008000f00 */
[----:B------:R-:W-:Y:S01]  /*6db0*/  IMAD.U32 R4, RZ, RZ, UR8 ;  /* 0x00000008ff047e24 */ /* 0x000fe2000f8e00ff */
[----:B-----5:R-:W-:Y:S01]  /*6dc0*/  MOV R7, UR7 ;  /* 0x0000000700077c02 */ /* 0x020fe20008000f00 */
[----:B------:R-:W-:Y:S01]  /*6dd0*/  IMAD.U32 R6, RZ, RZ, UR6 ;  /* 0x00000006ff067e24 */ /* 0x000fe2000f8e00ff */
[----:B--2---:R-:W-:Y:S01]  /*6de0*/  MOV R11, UR5 ;  /* 0x00000005000b7c02 */ /* 0x004fe20008000f00 */
[----:B------:R-:W-:Y:S02]  /*6df0*/  IMAD.U32 R10, RZ, RZ, UR4 ;  /* 0x00000004ff0a7e24 */ /* 0x000fe4000f8e00ff */
[----:B------:R-:W-:Y:S07]  /*6e00*/  LEPC R20, `(.L_x_112) ;  /* 0x000000001014794e */ /* 0x000fee0000000000 */
[----:B---34-:R-:W-:Y:S05]  /*6e10*/  CALL.ABS.NOINC R2 ;  /* 0x0000000002007343 */ /* 0x018fea0003c00000 */
.L_x_112:
[----:B------:R-:W-:Y:S01]  /*6e20*/  LOP3.LUT R20, R56, 0xffffe000, RZ, 0xc0, !PT ;  /* 0xffffe00038147812 */ /* 0x000fe200078ec0ff */
[----:B------:R-:W-:Y:S05]  /*6e30*/  WARPSYNC.ALL ;  /* 0x0000000000007948 */ /* 0x000fea0003800000 */
[----:B------:R-:W-:Y:S01]  /*6e40*/  R2UR UR4, R34 ;  /* 0x00000000220472ca */ /* 0x000fe200000e0000 */
[----:B------:R-:W-:Y:S01]  /*6e50*/  IMAD.U32 R91, RZ, RZ, UR51 ;  /* 0x00000033ff5b7e24 */ /* 0x000fe2000f8e00ff */
[----:B------:R-:W-:Y:S01]  /*6e60*/  LOP3.LUT R21, R57, 0xffffe000, RZ, 0xc0, !PT ;  /* 0xffffe00039157812 */ /* 0x000fe200078ec0ff */
[----:B------:R-:W-:Y:S01]  /*6e70*/  IMAD.U32 R90, RZ, RZ, UR37 ;  /* 0x00000025ff5a7e24 */ /* 0x000fe2000f8e00ff */
[----:B------:R-:W-:Y:S01]  /*6e80*/  LOP3.LUT R40, R59, 0xffffe000, RZ, 0xc0, !PT ;  /* 0xffffe0003b287812 */ /* 0x000fe200078ec0ff */
[----:B------:R-:W-:Y:S01]  /*6e90*/  BSSY.RECONVERGENT B0, `(.L_x_113) ;  /* 0x000005b000007945 */ /* 0x000fe20003800200 */
[----:B------:R-:W-:Y:S02]  /*6ea0*/  LOP3.LUT R41, R52, 0xffffe000, RZ, 0xc0, !PT ;  /* 0xffffe00034297812 */ /* 0x000fe400078ec0ff */
[----:B------:R-:W-:Y:S02]  /*6eb0*/  LOP3.LUT R42, R53, 0xffffe000, RZ, 0xc0, !PT ;  /* 0xffffe000352a7812 */ /* 0x000fe400078ec0ff */
[----:B------:R-:W-:Y:S02]  /*6ec0*/  ISETP.NE.AND P6, PT, R86, RZ, PT ;  /* 0x000000ff5600720c */ /* 0x000fe40003fc5270 */
[----:B------:R-:W-:Y:S01]  /*6ed0*/  ISETP.NE.AND P0, PT, R81, RZ, PT ;  /* 0x000000ff5100720c */ /* 0x000fe20003f05270 */
[----:B----4-:R-:W2:Y:S10]  /*6ee0*/  LDTM.x16 R4, tmem[UR4+0x10] ;  /* 0x00001004000479ee */ /* 0x010eb40008240000 */
[----:B------:R-:W-:Y:S02]  /*6ef0*/  @P6 LEA R91, R91, UR36, 0x3 ;  /* 0x000000245b5b6c11 */ /* 0x000fe4000f8e18ff */
[----:B------:R-:W-:Y:S03]  /*6f00*/  @P6 SHF.L.U32 R92, RZ, 0x1f, RZ ;  /* 0x0000001fff5c6819 */ /* 0x000fe600000006ff */
[----:B------:R-:W-:Y:S05]  /*6f10*/  @P6 VIADD R91, R91, 0x80 ;  /* 0x000000805b5b6836 */ /* 0x000fea0000000000 */
[----:B------:R-:W-:Y:S02]  /*6f20*/  @P6 PRMT R90, R90, 0x654, R91 ;  /* 0x000006545a5a6816 */ /* 0x000fe4000000005b */
[----:B------:R-:W-:Y:S01]  /*6f30*/  LEA R91, R88, UR36, 0x3 ;  /* 0x00000024585b7c11 */ /* 0x000fe2000f8e18ff */
[C---:B--2---:R-:W-:Y:S01]  /*6f40*/  FMUL R0, R32.reuse, R4 ;  /* 0x0000000420007220 */ /* 0x044fe20000400000 */
[C---:B------:R-:W-:Y:S01]  /*6f50*/  FMUL R2, R32.reuse, R5 ;  /* 0x0000000520027220 */ /* 0x040fe20000400000 */
[C---:B------:R-:W-:Y:S01]  /*6f60*/  FMUL R3, R32.reuse, R6 ;  /* 0x0000000620037220 */ /* 0x040fe20000400000 */
[----:B------:R-:W-:Y:S01]  /*6f70*/  FMUL R7, R32, R7 ;  /* 0x0000000720077220 */ /* 0x000fe20000400000 */
[C---:B------:R-:W-:Y:S01]  /*6f80*/  FFMA R36, R35.reuse, R20, R0 ;  /* 0x0000001423247223 */ /* 0x040fe20000000000 */
[----:B------:R-:W-:Y:S01]  /*6f90*/  LOP3.LUT R20, R58, 0xffffe000, RZ, 0xc0, !PT ;  /* 0xffffe0003a147812 */ /* 0x000fe200078ec0ff */
[C---:B------:R-:W-:Y:S01]  /*6fa0*/  FFMA R37, R35.reuse, R21, R2 ;  /* 0x0000001523257223 */ /* 0x040fe20000000002 */
[----:B------:R-:W-:Y:S01]  /*6fb0*/  LOP3.LUT R21, R48, 0xffffe000, RZ, 0xc0, !PT ;  /* 0xffffe00030157812 */ /* 0x000fe200078ec0ff */
[----:B------:R-:W-:Y:S01]  /*6fc0*/  FMUL R4, R32, R8 ;  /* 0x0000000820047220 */ /* 0x000fe20000400000 */
[----:B------:R-:W-:Y:S01]  /*6fd0*/  F2FP.TF32.F32.PACK_B R36, R36 ;  /* 0x00000024ff24723e */ /* 0x000fe200024050ff */
[C---:B------:R-:W-:Y:S01]  /*6fe0*/  FFMA R38, R35.reuse, R20, R3 ;  /* 0x0000001423267223 */ /* 0x040fe20000000003 */
[----:B------:R-:W-:Y:S01]  /*6ff0*/  LOP3.LUT R20, R54, 0xffffe000, RZ, 0xc0, !PT ;  /* 0xffffe00036147812 */ /* 0x000fe200078ec0ff */
[----:B------:R-:W-:Y:S01]  /*7000*/  FFMA R39, R35, R40, R7 ;  /* 0x0000002823277223 */ /* 0x000fe20000000007 */
[----:B------:R-:W-:Y:S01]  /*7010*/  LOP3.LUT R40, R55, 0xffffe000, RZ, 0xc0, !PT ;  /* 0xffffe00037287812 */ /* 0x000fe200078ec0ff */
[C---:B------:R-:W-:Y:S01]  /*7020*/  FMUL R5, R32.reuse, R9 ;  /* 0x0000000920057220 */ /* 0x040fe20000400000 */
[C---:B------:R-:W-:Y:S01]  /*7030*/  FMUL R6, R32.reuse, R10 ;  /* 0x0000000a20067220 */ /* 0x040fe20000400000 */
[C---:B------:R-:W-:Y:S01]  /*7040*/  FMUL R11, R32.reuse, R11 ;  /* 0x0000000b200b7220 */ /* 0x040fe20000400000 */
[----:B------:R-:W-:Y:S01]  /*7050*/  F2FP.TF32.F32.PACK_B R37, R37 ;  /* 0x00000025ff25723e */ /* 0x000fe200024050ff */
[C---:B------:R-:W-:Y:S01]  /*7060*/  FFMA R4, R35.reuse, R41, R4 ;  /* 0x0000002923047223 */ /* 0x040fe20000000004 */
[----:B------:R-:W-:Y:S01]  /*7070*/  F2FP.TF32.F32.PACK_B R38, R38 ;  /* 0x00000026ff26723e */ /* 0x000fe200024050ff */
[C---:B------:R-:W-:Y:S01]  /*7080*/  FFMA R5, R35.reuse, R42, R5 ;  /* 0x0000002a23057223 */ /* 0x040fe20000000005 */
[----:B------:R-:W-:Y:S01]  /*7090*/  F2FP.TF32.F32.PACK_B R39, R39 ;  /* 0x00000027ff27723e */ /* 0x000fe200024050ff */
[C---:B------:R-:W-:Y:S01]  /*70a0*/  FFMA R6, R35.reuse, R20, R6 ;  /* 0x0000001423067223 */ /* 0x040fe20000000006 */
[----:B------:R-:W-:Y:S01]  /*70b0*/  FFMA R7, R35, R40, R11 ;  /* 0x0000002823077223 */ /* 0x000fe2000000000b */
        /* <DEDUP_REMOVED lines=47> */
[----:B------:R-:W-:Y:S02]  /*73b0*/  UIADD3 UR8, UP0, UPT, UR52, 0x680, URZ ;  /* 0x0000068034087890 */ /* 0x000fe4000ff1e0ff */
[----:B------:R-:W-:Y:S02]  /*73c0*/  UIADD3 UR5, UPT, UPT, UR41, 0x10, URZ ;  /* 0x0000001029057890 */ /* 0x000fe4000fffe0ff */
[----:B------:R-:W-:Y:S02]  /*73d0*/  UIADD3 UR4, UPT, UPT, UR36, 0x2200, URZ ;  /* 0x0000220024047890 */ /* 0x000fe4000fffe0ff */
[----:B------:R-:W-:Y:S01]  /*73e0*/  UIADD3.X UR9, UPT, UPT, URZ, UR53, URZ, UP0, !UPT ;  /* 0x00000035ff097290 */ /* 0x000fe200087fe4ff */
[----:B------:R-:W-:Y:S01]  /*73f0*/  UMOV UR6, UR42 ;  /* 0x0000002a00067c82 */ /* 0x000fe20008000000 */
[----:B------:R-:W-:Y:S07]  /*7400*/  UMOV UR7, UR44 ;  /* 0x0000002c00077c82 */ /* 0x000fee0008000000 */
[----:B------:R2:W-:Y:S01]  /*7410*/  UTMASTG.3D [UR4], [UR8] ;  /* 0x00000004080073b5 */ /* 0x0005e20008010000 */
[----:B------:R0:W-:Y:S01]  /*7420*/  UTMACMDFLUSH ;  /* 0x00000000000079b7 */ /* 0x0001e20000000000 */
[----:B--2---:R-:W-:Y:S04]  /*7430*/  DEPBAR.LE SB0, 0x1 ;  /* 0x000080400000791a */ /* 0x004fe80000000000 */
.L_x_114:
[----:B------:R-:W-:Y:S05]  /*7440*/  BSYNC.RECONVERGENT B0 ;  /* 0x0000000000007941 */ /* 0x000fea0003800200 */
.L_x_113:
[----:B------:R-:W-:Y:S01]  /*7450*/  BAR.SYNC.DEFER_BLOCKING 0x1, 0x80 ;  /* 0x0042000000007b1d */ /* 0x000fe20000010000 */
[----:B------:R-:W-:Y:S04]  /*7460*/  UIADD3 UR40, UPT, UPT, UR51, 0x1, URZ ;  /* 0x0000000133287890 */ /* 0x000fe8000fffe0ff */
[----:B------:R-:W-:Y:S04]  /*7470*/  UISETP.NE.AND UP0, UPT, UR40, 0x4, UPT ;  /* 0x000000042800788c */ /* 0x000fe8000bf05270 */
[----:B------:R-:W-:Y:S01]  /*7480*/  USEL UR40, UR40, URZ, UP0 ;  /* 0x000000ff28287287 */ /* 0x000fe20008000000 */
[----:B------:R2:W-:Y:S01]  /*7490*/  @P6 SYNCS.ARRIVE.TRANS64.RED.A1T0 RZ, [R90+URZ], RZ ;  /* 0x000000ff5aff69a7 */ /* 0x0005e200081004ff */
[----:B------:R-:W-:Y:S01]  /*74a0*/  BSSY B1, `(.L_x_115) ;  /* 0x0000017000017945 */ /* 0x000fe20003800000 */
[----:B------:R-:W4:Y:S02]  /*74b0*/  @P6 SYNCS.PHASECHK.TRANS64.TRYWAIT P0, [R91+URZ+0x60], R92 ;  /* 0x0000605c5b0065a7 */ /* 0x000f2400080011ff */
[----:B----4-:R-:W-:Y:S01]  /*74c0*/  @P6 SEL R43, RZ, 0x1, !P0 ;  /* 0x00000001ff2b6807 */ /* 0x010fe20004000000 */
[----:B--2---:R-:W-:Y:S06]  /*74d0*/  @!P6 BRA `(.L_x_116) ;  /* 0x00000000004ce947 */ /* 0x004fec0003800000 */
        /* <DEDUP_REMOVED lines=9> */
[----:B------:R-:W-:Y:S04]  /*7570*/  SHF.L.U32 R6, RZ, 0x1f, RZ ;  /* 0x0000001fff067819 */ /* 0x000fe800000006ff */
[----:B------:R-:W1:Y:S02]  /*7580*/  SYNCS.PHASECHK.TRANS64.TRYWAIT P0, [R91+URZ+0x60], R6 ;  /* 0x000060065b0075a7 */ /* 0x000e6400080011ff */
[----:B-1----:R-:W-:Y:S05]  /*7590*/  @!P0 BRA `(.L_x_119) ;  /* 0x0000004800208947 */ /* 0x002fea0003800000 */
.L_x_118:
[----:B------:R-:W-:Y:S05]  /*75a0*/  BSYNC B0 ;  /* 0x0000000000007941 */ /* 0x000fea0003800000 */
.L_x_117:
[----:B------:R-:W-:Y:S02]  /*75b0*/  ISETP.NE.AND P0, PT, R89, RZ, PT ;  /* 0x000000ff5900720c */ /* 0x000fe40003f05270 */
[----:B------:R-:W-:Y:S11]  /*75c0*/  IADD3 R88, PT, PT, R88, 0x1, RZ ;  /* 0x0000000158587810 */ /* 0x000ff60007ffe0ff */
[----:B------:R2:W4:Y:S04]  /*75d0*/  @P0 LDS.128 R56, [R4] ;  /* 0x0000000004380984 */ /* 0x0005280000000c00 */
[----:B------:R2:W1:Y:S04]  /*75e0*/  @P0 LDS.128 R52, [R3+0x10] ;  /* 0x0000100003340984 */ /* 0x0004680000000c00 */
[----:B------:R2:W1:Y:S04]  /*75f0*/  @P0 LDS.128 R48, [R2+0x20] ;  /* 0x0000200002300984 */ /* 0x0004680000000c00 */
[----:B------:R2:W1:Y:S02]  /*7600*/  @P0 LDS.128 R44, [R0+0x30] ;  /* 0x00003000002c0984 */ /* 0x0004640000000c00 */
.L_x_116:
[----:B------:R-:W-:Y:S05]  /*7610*/  BSYNC B1 ;  /* 0x0000000000017941 */ /* 0x000fea0003800000 */
.L_x_115:
[----:B--2---:R-:W-:Y:S05]  /*7620*/  VIADD R3, R34, 0x20 ;  /* 0x0000002022037836 */ /* 0x004fea0000000000 */
[----:B------:R-:W-:Y:S04]  /*7630*/  SHF.R.U32.HI R3, RZ, 0x15, R3 ;  /* 0x00000015ff037819 */ /* 0x000fe80000011603 */
[----:B------:R-:W-:Y:S11]  /*7640*/  LOP3.LUT P0, RZ, R3, 0x3, R72, 0x48, !PT ;  /* 0x0000000303ff7812 */ /* 0x000ff60007804848 */
[----:B------:R-:W-:Y:S02]  /*7650*/  @!UPT UIADD3 URZ, UPT, UPT, URZ, URZ, URZ ;  /* 0x000000fffffff290 */ /* 0x000fe4000fffe0ff */
[----:B------:R-:W-:Y:S05]  /*7660*/  @!P0 BRA `(.L_x_120) ;  /* 0x0000000000408947 */ /* 0x000fea0003800000 */
[----:B------:R-:W2:Y:S01]  /*7670*/  LDCU.64 UR8, c[0x4][0x70] ;  /* 0x01000e00ff0877ac */ /* 0x000ea20008000a00 */
[----:B------:R-:W-:Y:S01]  /*7680*/  MOV R3, 0x0 ;  /* 0x0000000000037802 */ /* 0x000fe20000000f00 */
[----:B-1----:R-:W-:Y:S02]  /*7690*/  HFMA2 R12, -RZ, RZ, 0, 5.9604644775390625e-08 ;  /* 0x00000001ff0c7431 */ /* 0x002fe400000001ff */
[----:B------:R-:W-:Y:S02]  /*76a0*/  IMAD.MOV.U32 R8, RZ, RZ, 0x192 ;  /* 0x00000192ff087424 */ /* 0x000fe400078e00ff */
[----:B------:R-:W-:Y:S01]  /*76b0*/  IMAD.MOV.U32 R13, RZ, RZ, RZ ;  /* 0x000000ffff0d7224 */ /* 0x000fe200078e00ff */
[----:B------:R-:W1:Y:S01]  /*76c0*/  LDCU.64 UR6, c[0x4][0x78] ;  /* 0x01000f00ff0677ac */ /* 0x000e620008000a00 */
[----:B------:R-:W3:Y:S01]  /*76d0*/  LDC.64 R2, c[0x4][R3] ;  /* 0x0100000003027b82 */ /* 0x000ee20000000a00 */
[----:B------:R-:W5:Y:S01]  /*76e0*/  LDCU.64 UR4, c[0x4][0x10] ;  /* 0x01000200ff0477ac */ /* 0x000f620008000a00 */
[----:B--2---:R-:W-:Y:S01]  /*76f0*/  MOV R5, UR9 ;  /* 0x0000000900057c02 */ /* 0x004fe20008000f00 */
[----:B------:R-:W-:Y:S01]  /*7700*/  IMAD.U32 R4, RZ, RZ, UR8 ;  /* 0x00000008ff047e24 */ /* 0x000fe2000f8e00ff */
[----:B-1----:R-:W-:Y:S01]  /*7710*/  MOV R7, UR7 ;  /* 0x0000000700077c02 */ /* 0x002fe20008000f00 */
[----:B------:R-:W-:Y:S01]  /*7720*/  IMAD.U32 R6, RZ, RZ, UR6 ;  /* 0x00000006ff067e24 */ /* 0x000fe2000f8e00ff */
[----:B-----5:R-:W-:Y:S01]  /*7730*/  MOV R11, UR5 ;  /* 0x00000005000b7c02 */ /* 0x020fe20008000f00 */
[----:B------:R-:W-:Y:S02]  /*7740*/  IMAD.U32 R10, RZ, RZ, UR4 ;  /* 0x00000004ff0a7e24 */ /* 0x000fe4000f8e00ff */
[----:B------:R-:W-:Y:S07]  /*7750*/  LEPC R20, `(.L_x_120) ;  /* 0x000000001014794e */ /* 0x000fee0000000000 */
[----:B---34-:R-:W-:Y:S05]  /*7760*/  CALL.ABS.NOINC R2 ;  /* 0x0000000002007343 */ /* 0x018fea0003c00000 */
.L_x_120:
[----:B----4-:R-:W-:Y:S01]  /*7770*/  LOP3.LUT R20, R56, 0xffffe000, RZ, 0xc0, !PT ;  /* 0xffffe00038147812 */ /* 0x010fe200078ec0ff */
[----:B------:R-:W-:Y:S05]  /*7780*/  WARPSYNC.ALL ;  /* 0x0000000000007948 */ /* 0x000fea0003800000 */
[----:B------:R-:W-:Y:S01]  /*7790*/  R2UR UR4, R34 ;  /* 0x00000000220472ca */ /* 0x000fe200000e0000 */
[----:B-1----:R-:W-:Y:S01]  /*77a0*/  IMAD.U32 R91, RZ, RZ, UR40 ;  /* 0x00000028ff5b7e24 */ /* 0x002fe2000f8e00ff */
        /* <DEDUP_REMOVED lines=8> */
[----:B------:R-:W1:Y:S10]  /*7830*/  LDTM.x16 R4, tmem[UR4+0x20] ;  /* 0x00002004000479ee */ /* 0x000e740008240000 */
[----:B------:R-:W-:Y:S02]  /*7840*/  @P6 LEA R91, R91, UR36, 0x3 ;  /* 0x000000245b5b6c11 */ /* 0x000fe4000f8e18ff */
[----:B------:R-:W-:Y:S03]  /*7850*/  @P6 SHF.L.U32 R92, RZ, 0x1f, RZ ;  /* 0x0000001fff5c6819 */ /* 0x000fe600000006ff */
[----:B------:R-:W-:Y:S05]  /*7860*/  @P6 VIADD R91, R91, 0x80 ;  /* 0x000000805b5b6836 */ /* 0x000fea0000000000 */
[----:B------:R-:W-:Y:S02]  /*7870*/  @P6 PRMT R90, R90, 0x654, R91 ;  /* 0x000006545a5a6816 */ /* 0x000fe4000000005b */
[----:B------:R-:W-:Y:S01]  /*7880*/  LEA R91, R88, UR36, 0x3 ;  /* 0x00000024585b7c11 */ /* 0x000fe2000f8e18ff */
[C---:B-1----:R-:W-:Y:S01]  /*7890*/  FMUL R0, R32.reuse, R4 ;  /* 0x0000000420007220 */ /* 0x042fe20000400000 */
        /* <DEDUP_REMOVED lines=79> */
.L_x_122:
[----:B------:R-:W-:Y:S05]  /*7d90*/  BSYNC.RECONVERGENT B0 ;  /* 0x0000000000007941 */ /* 0x000fea0003800200 */
.L_x_121:
[----:B------:R-:W-:Y:S01]  /*7da0*/  BAR.SYNC.DEFER_BLOCKING 0x1, 0x80 ;  /* 0x0042000000007b1d */ /* 0x000fe20000010000 */
[----:B------:R-:W-:Y:S04]  /*7db0*/  UIADD3 UR43, UPT, UPT, UR40, 0x1, URZ ;  /* 0x00000001282b7890 */ /* 0x000fe8000fffe0ff */
[----:B------:R-:W-:Y:S04]  /*7dc0*/  UISETP.NE.AND UP0, UPT, UR43, 0x4, UPT ;  /* 0x000000042b00788c */ /* 0x000fe8000bf05270 */
[----:B------:R-:W-:Y:S01]  /*7dd0*/  USEL UR43, UR43, URZ, UP0 ;  /* 0x000000ff2b2b7287 */ /* 0x000fe20008000000 */
[----:B------:R2:W-:Y:S01]  /*7de0*/  @P6 SYNCS.ARRIVE.TRANS64.RED.A1T0 RZ, [R90+URZ], RZ ;  /* 0x000000ff5aff69a7 */ /* 0x0005e200081004ff */
[----:B------:R-:W-:Y:S01]  /*7df0*/  BSSY B1, `(.L_x_123) ;  /* 0x000001c000017945 */ /* 0x000fe20003800000 */
[----:B------:R-:W4:Y:S01]  /*7e00*/  @P6 SYNCS.PHASECHK.TRANS64.TRYWAIT P0, [R91+URZ+0x60], R92 ;  /* 0x0000605c5b0065a7 */ /* 0x000f2200080011ff */
[----:B--2---:R-:W-:Y:S01]  /*7e10*/  HFMA2 R90, -RZ, RZ, 0, 0 ;  /* 0x00000000ff5a7431 */ /* 0x004fe200000001ff */
[----:B----4-:R-:W-:Y:S01]  /*7e20*/  @P6 SEL R43, RZ, 0x1, !P0 ;  /* 0x00000001ff2b6807 */ /* 0x010fe20004000000 */
[----:B------:R-:W-:Y:S06]  /*7e30*/  @!P6 BRA `(.L_x_124) ;  /* 0x00000000005ce947 */ /* 0x000fec0003800000 */
        /* <DEDUP_REMOVED lines=12> */
.L_x_126:
[----:B------:R-:W-:Y:S05]  /*7f00*/  BSYNC B0 ;  /* 0x0000000000007941 */ /* 0x000fea0003800000 */
.L_x_125:
[----:B------:R-:W-:Y:S01]  /*7f10*/  ISETP.NE.AND P0, PT, R89, RZ, PT ;  /* 0x000000ff5900720c */ /* 0x000fe20003f05270 */
[----:B------:R-:W-:Y:S11]  /*7f20*/  VIADD R88, R88, 0x1 ;  /* 0x0000000158587836 */ /* 0x000ff60000000000 */
[----:B------:R-:W-:Y:S01]  /*7f30*/  @!UPT UIADD3 URZ, UPT, UPT, URZ, URZ, URZ ;  /* 0x000000fffffff290 */ /* 0x000fe2000fffe0ff */
[----:B------:R2:W4:Y:S04]  /*7f40*/  @P0 LDS.128 R56, [R4] ;  /* 0x0000000004380984 */ /* 0x0005280000000c00 */
[----:B------:R2:W1:Y:S04]  /*7f50*/  @P0 LDS.128 R52, [R3+0x10] ;  /* 0x0000100003340984 */ /* 0x0004680000000c00 */
[----:B------:R2:W1:Y:S04]  /*7f60*/  @P0 LDS.128 R48, [R2+0x20] ;  /* 0x0000200002300984 */ /* 0x0004680000000c00 */
[----:B------:R2:W1:Y:S01]  /*7f70*/  @P0 LDS.128 R44, [R0+0x30] ;  /* 0x00003000002c0984 */ /* 0x0004620000000c00 */
[C---:B------:R-:W-:Y:S04]  /*7f80*/  ISETP.NE.AND P0, PT, R88.reuse, 0x4, PT ;  /* 0x000000045800780c */ /* 0x040fe80003f05270 */
[----:B------:R-:W-:Y:S02]  /*7f90*/  SEL R88, R88, RZ, P0 ;  /* 0x000000ff58587207 */ /* 0x000fe40000000000 */
[----:B------:R-:W-:Y:S02]  /*7fa0*/  SEL R90, RZ, 0x1, P0 ;  /* 0x00000001ff5a7807 */ /* 0x000fe40000000000 */
.L_x_124:
[----:B------:R-:W-:Y:S05]  /*7fb0*/  BSYNC B1 ;  /* 0x0000000000017941 */ /* 0x000fea0003800000 */
.L_x_123:
        /* <DEDUP_REMOVED lines=21> */
.L_x_128:
[----:B----4-:R-:W-:Y:S01]  /*8110*/  LOP3.LUT R20, R56, 0xffffe000, RZ, 0xc0, !PT ;  /* 0xffffe00038147812 */ /* 0x010fe200078ec0ff */
[----:B------:R-:W-:Y:S05]  /*8120*/  WARPSYNC.ALL ;  /* 0x0000000000007948 */ /* 0x000fea0003800000 */
[----:B------:R-:W-:Y:S01]  /*8130*/  R2UR UR4, R34 ;  /* 0x00000000220472ca */ /* 0x000fe200000e0000 */
[----:B------:R-:W-:Y:S01]  /*8140*/  IMAD.U32 R92, RZ, RZ, UR43 ;  /* 0x0000002bff5c7e24 */ /* 0x000fe2000f8e00ff */
[----:B------:R-:W-:Y:S01]  /*8150*/  LOP3.LUT R21, R57, 0xffffe000, RZ, 0xc0, !PT ;  /* 0xffffe00039157812 */ /* 0x000fe200078ec0ff */
[----:B-1----:R-:W-:Y:S01]  /*8160*/  IMAD.U32 R91, RZ, RZ, UR37 ;  /* 0x00000025ff5b7e24 */ /* 0x002fe2000f8e00ff */
        /* <DEDUP_REMOVED lines=8> */
[----:B------:R-:W-:Y:S03]  /*81f0*/  @P6 SHF.L.U32 R93, R90, 0x1f, RZ ;  /* 0x0000001f5a5d6819 */ /* 0x000fe600000006ff */
        /* <DEDUP_REMOVED lines=83> */
.L_x_130:
[----:B------:R-:W-:Y:S05]  /*8730*/  BSYNC.RECONVERGENT B0 ;  /* 0x0000000000007941 */ /* 0x000fea0003800200 */
.L_x_129:
        /* <DEDUP_REMOVED lines=18> */
[----:B------:R-:W-:Y:S04]  /*8860*/  SHF.L.U32 R5, R90, 0x1f, RZ ;  /* 0x0000001f5a057819 */ /* 0x000fe800000006ff */
[----:B------:R-:W1:Y:S02]  /*8870*/  SYNCS.PHASECHK.TRANS64.TRYWAIT P0, [R92+URZ+0x60], R5 ;  /* 0x000060055c0075a7 */ /* 0x000e6400080011ff */
[----:B-1----:R-:W-:Y:S05]  /*8880*/  @!P0 BRA `(.L_x_135) ;  /* 0x00000034008c8947 */ /* 0x002fea0003800000 */
.L_x_134:
[----:B------:R-:W-:Y:S05]  /*8890*/  BSYNC B0 ;  /* 0x0000000000007941 */ /* 0x000fea0003800000 */
.L_x_133:
[----:B------:R-:W-:Y:S01]  /*88a0*/  ISETP.NE.AND P0, PT, R89, RZ, PT ;  /* 0x000000ff5900720c */ /* 0x000fe20003f05270 */
[----:B------:R-:W-:Y:S11]  /*88b0*/  VIADD R88, R88, 0x1 ;  /* 0x0000000158587836 */ /* 0x000ff60000000000 */
[----:B------:R-:W-:Y:S01]  /*88c0*/  @!UPT UIADD3 URZ, UPT, UPT, URZ, URZ, URZ ;  /* 0x000000fffffff290 */ /* 0x000fe2000fffe0ff */
[----:B------:R2:W4:Y:S04]  /*88d0*/  @P0 LDS.128 R56, [R4] ;  /* 0x0000000004380984 */ /* 0x0005280000000c00 */
[----:B------:R2:W2:Y:S04]  /*88e0*/  @P0 LDS.128 R52, [R3+0x10] ;  /* 0x0000100003340984 */ /* 0x0004a80000000c00 */
[----:B------:R2:W2:Y:S04]  /*88f0*/  @P0 LDS.128 R48, [R2+0x20] ;  /* 0x0000200002300984 */ /* 0x0004a80000000c00 */
[----:B------:R2:W2:Y:S01]  /*8900*/  @P0 LDS.128 R44, [R0+0x30] ;  /* 0x00003000002c0984 */ /* 0x0004a20000000c00 */
[C---:B------:R-:W-:Y:S04]  /*8910*/  ISETP.NE.AND P0, PT, R88.reuse, 0x4, PT ;  /* 0x000000045800780c */ /* 0x040fe80003f05270 */
[----:B-1----:R-:W-:Y:S02]  /*8920*/  SEL R5, RZ, 0x1, P0 ;  /* 0x00000001ff057807 */ /* 0x002fe40000000000 */
[----:B------:R-:W-:Y:S02]  /*8930*/  SEL R88, R88, RZ, P0 ;  /* 0x000000ff58587207 */ /* 0x000fe40000000000 */
[----:B------:R-:W-:Y:S02]  /*8940*/  LOP3.LUT R90, R90, R5, RZ, 0x3c, !PT ;  /* 0x000000055a5a7212 */ /* 0x000fe400078e3cff */
.L_x_132:
[----:B------:R-:W-:Y:S05]  /*8950*/  BSYNC B1 ;  /* 0x0000000000017941 */ /* 0x000fea0003800000 */
.L_x_131:
        /* <DEDUP_REMOVED lines=21> */
.L_x_136:
[----:B----4-:R-:W-:Y:S01]  /*8ab0*/  LOP3.LUT R20, R56, 0xffffe000, RZ, 0xc0, !PT ;  /* 0xffffe00038147812 */ /* 0x010fe200078ec0ff */
        /* <DEDUP_REMOVED lines=11> */
[----:B-1----:R-:W1:Y:S10]  /*8b70*/  LDTM.x16 R4, tmem[UR4+0x40] ;  /* 0x00004004000479ee */ /* 0x002e740008240000 */
        /* <DEDUP_REMOVED lines=31> */
[----:B------:R1:W-:Y:S01]  /*8d70*/  STS.128 [R79], R36 ;  /* 0x000000244f007388 */ /* 0x0003e20000000c00 */
        /* <DEDUP_REMOVED lines=45> */
[----:B------:R-:W-:Y:S02]  /*9050*/  UIADD3 UR8, UP0, UPT, UR52, 0x680, URZ ;  /* 0x0000068034087890 */ /* 0x000fe4000ff1e0ff */
[----:B------:R-:W-:Y:S02]  /*9060*/  UIADD3 UR5, UPT, UPT, UR41, 0x40, URZ ;  /* 0x0000004029057890 */ /* 0x000fe4000fffe0ff */
[----:B------:R-:W-:Y:S01]  /*9070*/  MOV R73, UR10 ;  /* 0x0000000a00497c02 */ /* 0x000fe20008000f00 */
[----:B------:R-:W-:Y:S01]  /*9080*/  UIADD3.X UR9, UPT, UPT, URZ, UR53, URZ, UP0, !UPT ;  /* 0x00000035ff097290 */ /* 0x000fe200087fe4ff */
[----:B------:R-:W-:Y:S02]  /*9090*/  UMOV UR6, UR42 ;  /* 0x0000002a00067c82 */ /* 0x000fe40008000000 */
[----:B------:R-:W-:Y:S01]  /*90a0*/  R2UR UR4, R73 ;  /* 0x00000000490472ca */ /* 0x000fe200000e0000 */
[----:B------:R-:W-:Y:S11]  /*90b0*/  UMOV UR7, UR44 ;  /* 0x0000002c00077c82 */ /* 0x000ff60008000000 */
[----:B------:R-:W-:Y:S01]  /*90c0*/  @!UPT UIADD3 URZ, UPT, UPT, URZ, URZ, URZ ;  /* 0x000000fffffff290 */ /* 0x000fe2000fffe0ff */
[----:B------:R2:W-:Y:S01]  /*90d0*/  UTMASTG.3D [UR4], [UR8] ;  /* 0x00000004080073b5 */ /* 0x0005e20008010000 */
[----:B------:R0:W-:Y:S01]  /*90e0*/  UTMACMDFLUSH ;  /* 0x00000000000079b7 */ /* 0x0001e20000000000 */
[----:B--2---:R-:W-:Y:S04]  /*90f0*/  DEPBAR.LE SB0, 0x1 ;  /* 0x000080400000791a */ /* 0x004fe80000000000 */
.L_x_138:
[----:B------:R-:W-:Y:S05]  /*9100*/  BSYNC.RECONVERGENT B0 ;  /* 0x0000000000007941 */ /* 0x000fea0003800200 */
.L_x_137:
        /* <DEDUP_REMOVED lines=21> */
.L_x_142:
[----:B------:R-:W-:Y:S05]  /*9260*/  BSYNC B0 ;  /* 0x0000000000007941 */ /* 0x000fea0003800000 */
.L_x_141:
        /* <DEDUP_REMOVED lines=11> */
.L_x_140:
[----:B------:R-:W-:Y:S05]  /*9320*/  BSYNC B1 ;  /* 0x0000000000017941 */ /* 0x000fea0003800000 */
.L_x_139:
        /* <DEDUP_REMOVED lines=21> */
.L_x_144:
        /* <DEDUP_REMOVED lines=98> */
.L_x_146:
[----:B------:R-:W-:Y:S05]  /*9aa0*/  BSYNC.RECONVERGENT B0 ;  /* 0x0000000000007941 */ /* 0x000fea0003800200 */
.L_x_145:
        /* <DEDUP_REMOVED lines=21> */
.L_x_150:
[----:B------:R-:W-:Y:S05]  /*9c00*/  BSYNC B0 ;  /* 0x0000000000007941 */ /* 0x000fea0003800000 */
.L_x_149:
        /* <DEDUP_REMOVED lines=11> */
.L_x_148:
[----:B------:R-:W-:Y:S05]  /*9cc0*/  BSYNC B1 ;  /* 0x0000000000017941 */ /* 0x000fea0003800000 */
.L_x_147:
        /* <DEDUP_REMOVED lines=21> */
.L_x_152:
        /* <DEDUP_REMOVED lines=98> */
.L_x_154:
[----:B------:R-:W-:Y:S05]  /*a440*/  BSYNC.RECONVERGENT B0 ;  /* 0x0000000000007941 */ /* 0x000fea0003800200 */
.L_x_153:
        /* <DEDUP_REMOVED lines=13> */
[C---:B------:R-:W-:Y:S01]  /*a520*/  @P1 IMAD R3, R88.reuse, 0x2000, R79 ;  /* 0x0000200058031824 */ /* 0x040fe200078e024f */
[C---:B------:R-:W-:Y:S01]  /*a530*/  @P1 LEA R0, R88.reuse, R77, 0xd ;  /* 0x0000004d58001211 */ /* 0x040fe200078e68ff */
[C---:B------:R-:W-:Y:S02]  /*a540*/  @P1 IMAD R2, R88.reuse, 0x2000, R78 ;  /* 0x0000200058021824 */ /* 0x040fe400078e024e */
[----:B------:R-:W-:Y:S01]  /*a550*/  @P1 IMAD R88, R88, 0x2000, R85 ;  /* 0x0000200058581824 */ /* 0x000fe200078e0255 */
[----:B------:R-:W-:Y:S06]  /*a560*/  @P0 BRA `(.L_x_158) ;  /* 0x00000000000c0947 */ /* 0x000fec0003800000 */
[----:B-1----:R-:W-:Y:S04]  /*a570*/  SHF.L.U32 R5, R90, 0x1f, RZ ;  /* 0x0000001f5a057819 */ /* 0x002fe800000006ff */
[----:B------:R-:W1:Y:S02]  /*a580*/  SYNCS.PHASECHK.TRANS64.TRYWAIT P0, [R92+URZ+0x60], R5 ;  /* 0x000060055c0075a7 */ /* 0x000e6400080011ff */
[----:B-1----:R-:W-:Y:S05]  /*a590*/  @!P0 BRA `(.L_x_159) ;  /* 0x0000001800848947 */ /* 0x002fea0003800000 */
.L_x_158:
[----:B------:R-:W-:Y:S05]  /*a5a0*/  BSYNC B0 ;  /* 0x0000000000007941 */ /* 0x000fea0003800000 */
.L_x_157:
[----:B------:R-:W-:Y:S11]  /*a5b0*/  ISETP.NE.AND P0, PT, R89, RZ, PT ;  /* 0x000000ff5900720c */ /* 0x000ff60003f05270 */
[----:B------:R-:W-:Y:S02]  /*a5c0*/  @!UPT UIADD3 URZ, UPT, UPT, URZ, URZ, URZ ;  /* 0x000000fffffff290 */ /* 0x000fe4000fffe0ff */
[----:B------:R2:W4:Y:S04]  /*a5d0*/  @P0 LDS.128 R56, [R3] ;  /* 0x0000000003380984 */ /* 0x0005280000000c00 */
[----:B------:R2:W1:Y:S04]  /*a5e0*/  @P0 LDS.128 R52, [R2+0x10] ;  /* 0x0000100002340984 */ /* 0x0004680000000c00 */
[----:B------:R2:W1:Y:S04]  /*a5f0*/  @P0 LDS.128 R48, [R0+0x20] ;  /* 0x0000200000300984 */ /* 0x0004680000000c00 */
[----:B------:R2:W1:Y:S02]  /*a600*/  @P0 LDS.128 R44, [R88+0x30] ;  /* 0x00003000582c0984 */ /* 0x0004640000000c00 */
.L_x_156:
[----:B------:R-:W-:Y:S05]  /*a610*/  BSYNC B1 ;  /* 0x0000000000017941 */ /* 0x000fea0003800000 */
.L_x_155:
        /* <DEDUP_REMOVED lines=21> */
.L_x_160:
[----:B------:R-:W-:Y:S01]  /*a770*/  ISETP.NE.AND P0, PT, R81, RZ, PT ;  /* 0x000000ff5100720c */ /* 0x000fe20003f05270 */
[----:B------:R-:W-:Y:S05]  /*a780*/  WARPSYNC.ALL ;  /* 0x0000000000007948 */ /* 0x000fea0003800000 */
[----:B------:R-:W-:Y:S01]  /*a790*/  R2UR UR4, R34 ;  /* 0x00000000220472ca */ /* 0x000fe200000e0000 */
[----:B------:R-:W-:Y:S01]  /*a7a0*/  BSSY.RECONVERGENT B0, `(.L_x_161) ;  /* 0x000005c000007945 */ /* 0x000fe20003800200 */
[----:B------:R-:W-:Y:S02]  /*a7b0*/  R2UR UR5, R87 ;  /* 0x00000000570572ca */ /* 0x000fe400000e0000 */
[----:B----4-:R-:W-:Y:S02]  /*a7c0*/  LOP3.LUT R0, R56, 0xffffe000, RZ, 0xc0, !PT ;  /* 0xffffe00038007812 */ /* 0x010fe400078ec0ff */
[----:B------:R-:W-:Y:S02]  /*a7d0*/  LOP3.LUT R2, R57, 0xffffe000, RZ, 0xc0, !PT ;  /* 0xffffe00039027812 */ /* 0x000fe400078ec0ff */
[----:B------:R-:W-:Y:S02]  /*a7e0*/  LOP3.LUT R3, R58, 0xffffe000, RZ, 0xc0, !PT ;  /* 0xffffe0003a037812 */ /* 0x000fe400078ec0ff */
[----:B------:R-:W-:Y:S02]  /*a7f0*/  LOP3.LUT R20, R59, 0xffffe000, RZ, 0xc0, !PT ;  /* 0xffffe0003b147812 */ /* 0x000fe400078ec0ff */
[----:B-1----:R-:W-:Y:S01]  /*a800*/  LOP3.LUT R21, R52, 0xffffe000, RZ, 0xc0, !PT ;  /* 0xffffe00034157812 */ /* 0x002fe200078ec0ff */
[----:B------:R-:W1:Y:S01]  /*a810*/  LDTM.x16 R4, tmem[UR4+0x70] ;  /* 0x00007004000479ee */ /* 0x000e620008240000 */
[----:B------:R-:W-:Y:S01]  /*a820*/  LOP3.LUT R36, R53, 0xffffe000, RZ, 0xc0, !PT ;  /* 0xffffe00035247812 */ /* 0x000fe200078ec0ff */
[----:B------:R-:W-:Y:S01]  /*a830*/  UIADD3 UR5, UPT, UPT, UR5, 0xf0, URZ ;  /* 0x000000f005057890 */ /* 0x000fe2000fffe0ff */
[----:B------:R-:W-:Y:S01]  /*a840*/  LOP3.LUT R37, R54, 0xffffe000, RZ, 0xc0, !PT ;  /* 0xffffe00036257812 */ /* 0x000fe200078ec0ff */
[----:B------:R-:W-:Y:S01]  /*a850*/  NOP ;  /* 0x0000000000007918 */ /* 0x000fe20000000000 */
[----:B------:R-:W-:Y:S01]  /*a860*/  LOP3.LUT R38, R55, 0xffffe000, RZ, 0xc0, !PT ;  /* 0xffffe00037267812 */ /* 0x000fe200078ec0ff */
[----:B------:R-:W-:Y:S01]  /*a870*/  UPRMT UR5, UR37, 0x654, UR5 ;  /* 0x0000065425057896 */ /* 0x000fe20008000005 */
[----:B------:R-:W-:Y:S02]  /*a880*/  LOP3.LUT R39, R48, 0xffffe000, RZ, 0xc0, !PT ;  /* 0xffffe00030277812 */ /* 0x000fe400078ec0ff */
[----:B------:R-:W-:Y:S02]  /*a890*/  LOP3.LUT R40, R49, 0xffffe000, RZ, 0xc0, !PT ;  /* 0xffffe00031287812 */ /* 0x000fe400078ec0ff */
[----:B------:R-:W-:Y:S02]  /*a8a0*/  LOP3.LUT R41, R50, 0xffffe000, RZ, 0xc0, !PT ;  /* 0xffffe00032297812 */ /* 0x000fe400078ec0ff */
[----:B------:R-:W-:Y:S02]  /*a8b0*/  LOP3.LUT R42, R51, 0xffffe000, RZ, 0xc0, !PT ;  /* 0xffffe000332a7812 */ /* 0x000fe400078ec0ff */
[----:B-1----:R-:W-:Y:S01]  /*a8c0*/  SYNCS.ARRIVE.TRANS64.RED.A1T0 RZ, [UR5], RZ ;  /* 0x000000ffffff79a7 */ /* 0x002fe20008100405 */
[----:B------:R-:W-:Y:S02]  /*a8d0*/  LOP3.LUT R43, R44, 0xffffe000, RZ, 0xc0, !PT ;  /* 0xffffe0002c2b7812 */ /* 0x000fe400078ec0ff */
[----:B------:R-:W-:Y:S02]  /*a8e0*/  LOP3.LUT R44, R45, 0xffffe000, RZ, 0xc0, !PT ;  /* 0xffffe0002d2c7812 */ /* 0x000fe400078ec0ff */
[----:B------:R-:W-:Y:S02]  /*a8f0*/  LOP3.LUT R45, R46, 0xffffe000, RZ, 0xc0, !PT ;  /* 0xffffe0002e2d7812 */ /* 0x000fe400078ec0ff */
[----:B------:R-:W-:Y:S01]  /*a900*/  LOP3.LUT R46, R47, 0xffffe000, RZ, 0xc0, !PT ;  /* 0xffffe0002f2e7812 */ /* 0x000fe200078ec0ff */
[C---:B------:R-:W-:Y:S01]  /*a910*/  FMUL R4, R32.reuse, R4 ;  /* 0x0000000420047220 */ /* 0x040fe20000400000 */
[C---:B------:R-:W-:Y:S01]  /*a920*/  FMUL R5, R32.reuse, R5 ;  /* 0x0000000520057220 */ /* 0x040fe20000400000 */
[C---:B------:R-:W-:Y:S01]  /*a930*/  FMUL R6, R32.reuse, R6 ;  /* 0x0000000620067220 */ /* 0x040fe20000400000 */
[C---:B------:R-:W-:Y:S01]  /*a940*/  FMUL R7, R32.reuse, R7 ;  /* 0x0000000720077220 */ /* 0x040fe20000400000 */
[C---:B------:R-:W-:Y:S01]  /*a950*/  FFMA R4, R35.reuse, R0, R4 ;  /* 0x0000000023047223 */ /* 0x040fe20000000004 */
[C---:B------:R-:W-:Y:S01]  /*a960*/  FFMA R5, R35.reuse, R2, R5 ;  /* 0x0000000223057223 */ /* 0x040fe20000000005 */
[C---:B------:R-:W-:Y:S01]  /*a970*/  FFMA R6, R35.reuse, R3, R6 ;  /* 0x0000000323067223 */ /* 0x040fe20000000006 */
[C---:B------:R-:W-:Y:S01]  /*a980*/  FFMA R7, R35.reuse, R20, R7 ;  /* 0x0000001423077223 */ /* 0x040fe20000000007 */
[C---:B------:R-:W-:Y:S01]  /*a990*/  FMUL R8, R32.reuse, R8 ;  /* 0x0000000820087220 */ /* 0x040fe20000400000 */
        /* <DEDUP_REMOVED lines=9> */
[----:B------:R-:W-:Y:S01]  /*aa30*/  F2FP.TF32.F32.PACK_B R7, R7 ;  /* 0x00000007ff07723e */ /* 0x000fe200024050ff */
[C---:B------:R-:W-:Y:S01]  /*aa40*/  FFMA R11, R35.reuse, R38, R11 ;  /* 0x00000026230b7223 */ /* 0x040fe2000000000b */
[C---:B------:R-:W-:Y:S01]  /*aa50*/  FMUL R12, R32.reuse, R12 ;  /* 0x0000000c200c7220 */ /* 0x040fe20000400000 */
[----:B------:R-:W-:Y:S01]  /*aa60*/  F2FP.TF32.F32.PACK_B R8, R8 ;  /* 0x00000008ff08723e */ /* 0x000fe200024050ff */
[C---:B------:R-:W-:Y:S01]  /*aa70*/  FMUL R13, R32.reuse, R13 ;  /* 0x0000000d200d7220 */ /* 0x040fe20000400000 */
[----:B------:R1:W-:Y:S01]  /*aa80*/  STS.128 [R79+0x6000], R4 ;  /* 0x006000044f007388 */ /* 0x0003e20000000c00 */
        /* <DEDUP_REMOVED lines=8> */
[C---:B------:R-:W-:Y:S01]  /*ab10*/  FFMA R15, R35.reuse, R42, R15 ;  /* 0x0000002a230f7223 */ /* 0x040fe2000000000f */
[C---:B------:R-:W-:Y:S01]  /*ab20*/  FMUL R16, R32.reuse, R16 ;  /* 0x0000001020107220 */ /* 0x040fe20000400000 */
[----:B------:R-:W-:Y:S01]  /*ab30*/  F2FP.TF32.F32.PACK_B R12, R12 ;  /* 0x0000000cff0c723e */ /* 0x000fe200024050ff */
[----:B------:R1:W-:Y:S01]  /*ab40*/  STS.128 [R78+0x6010], R8 ;  /* 0x006010084e007388 */ /* 0x0003e20000000c00 */
[C---:B------:R-:W-:Y:S01]  /*ab50*/  FMUL R17, R32.reuse, R17 ;  /* 0x0000001120117220 */ /* 0x040fe20000400000 */
[C---:B------:R-:W-:Y:S01]  /*ab60*/  FMUL R18, R32.reuse, R18 ;  /* 0x0000001220127220 */ /* 0x040fe20000400000 */
[----:B------:R-:W-:Y:S01]  /*ab70*/  FMUL R19, R32, R19 ;  /* 0x0000001320137220 */ /* 0x000fe20000400000 */
[----:B------:R-:W-:Y:S01]  /*ab80*/  F2FP.TF32.F32.PACK_B R13, R13 ;  /* 0x0000000dff0d723e */ /* 0x000fe200024050ff */
[C---:B------:R-:W-:Y:S01]  /*ab90*/  FFMA R16, R35.reuse, R43, R16 ;  /* 0x0000002b23107223 */ /* 0x040fe20000000010 */
[----:B------:R-:W-:Y:S01]  /*aba0*/  F2FP.TF32.F32.PACK_B R14, R14 ;  /* 0x0000000eff0e723e */ /* 0x000fe200024050ff */
[C---:B------:R-:W-:Y:S01]  /*abb0*/  FFMA R17, R35.reuse, R44, R17 ;  /* 0x0000002c23117223 */ /* 0x040fe20000000011 */
[----:B------:R-:W-:Y:S01]  /*abc0*/  F2FP.TF32.F32.PACK_B R15, R15 ;  /* 0x0000000fff0f723e */ /* 0x000fe200024050ff */
[C---:B------:R-:W-:Y:S01]  /*abd0*/  FFMA R18, R35.reuse, R45, R18 ;  /* 0x0000002d23127223 */ /* 0x040fe20000000012 */
[----:B------:R-:W-:Y:S01]  /*abe0*/  FFMA R19, R35, R46, R19 ;  /* 0x0000002e23137223 */ /* 0x000fe20000000013 */
[----:B------:R-:W-:Y:S02]  /*abf0*/  F2FP.TF32.F32.PACK_B R16, R16 ;  /* 0x00000010ff10723e */ /* 0x000fe400024050ff */
[----:B------:R1:W-:Y:S01]  /*ac00*/  STS.128 [R77+0x6020], R12 ;  /* 0x0060200c4d007388 */ /* 0x0003e20000000c00 */
[----:B------:R-:W-:Y:S02]  /*ac10*/  F2FP.TF32.F32.PACK_B R17, R17 ;  /* 0x00000011ff11723e */ /* 0x000fe400024050ff */
        /* <DEDUP_REMOVED lines=20> */
.L_x_162:
[----:B------:R-:W-:Y:S05]  /*ad60*/  BSYNC.RECONVERGENT B0 ;  /* 0x0000000000007941 */ /* 0x000fea0003800200 */
.L_x_161:
[----:B------:R-:W-:Y:S01]  /*ad70*/  BAR.SYNC.DEFER_BLOCKING 0x1, 0x80 ;  /* 0x0042000000007b1d */ /* 0x000fe20000010000 */
[----:B------:R-:W-:Y:S01]  /*ad80*/  UISETP.NE.AND UP0, UPT, UR45, -0x8, UPT ;  /* 0xfffffff82d00788c */ /* 0x000fe2000bf05270 */
[----:B------:R-:W-:Y:S08]  /*ad90*/  IADD3 R0, PT, PT, R30, 0x1, RZ ;  /* 0x000000011e007810 */ /* 0x000ff00007ffe0ff */
[----:B------:R-:W-:Y:S05]  /*ada0*/  BRA.U !UP0, `(.L_x_163) ;  /* 0x0000000108287547 */ /* 0x000fea000b800000 */
[----:B------:R-:W-:Y:S01]  /*adb0*/  ISETP.NE.AND P0, PT, R86, RZ, PT ;  /* 0x000000ff5600720c */ /* 0x000fe20003f05270 */
[----:B------:R-:W-:Y:S01]  /*adc0*/  IMAD.U32 R3, RZ, RZ, UR51 ;  /* 0x00000033ff037e24 */ /* 0x000fe2000f8e00ff */
[----:B------:R-:W-:Y:S01]  /*add0*/  UIADD3 UR51, UPT, UPT, UR51, 0x1, URZ ;  /* 0x0000000133337890 */ /* 0x000fe2000fffe0ff */
[----:B------:R-:W-:Y:S03]  /*ade0*/  IMAD.U32 R2, RZ, RZ, UR37 ;  /* 0x00000025ff027e24 */ /* 0x000fe6000f8e00ff */
[----:B------:R-:W-:Y:S04]  /*adf0*/  UISETP.NE.AND UP0, UPT, UR51, 0x4, UPT ;  /* 0x000000043300788c */ /* 0x000fe8000bf05270 */
[----:B------:R-:W-:Y:S03]  /*ae00*/  USEL UR51, UR51, URZ, UP0 ;  /* 0x000000ff33337287 */ /* 0x000fe60008000000 */
[----:B------:R-:W-:Y:S05]  /*ae10*/  @P0 LEA R3, R3, UR36, 0x3 ;  /* 0x0000002403030c11 */ /* 0x000fea000f8e18ff */
[----:B------:R-:W-:Y:S05]  /*ae20*/  @P0 VIADD R3, R3, 0x80 ;  /* 0x0000008003030836 */ /* 0x000fea0000000000 */
[----:B------:R-:W-:Y:S04]  /*ae30*/  @P0 PRMT R2, R2, 0x654, R3 ;  /* 0x0000065402020816 */ /* 0x000fe80000000003 */
[----:B------:R2:W-:Y:S03]  /*ae40*/  @P0 SYNCS.ARRIVE.TRANS64.RED.A1T0 RZ, [R2+URZ], RZ ;  /* 0x000000ff02ff09a7 */ /* 0x0005e600081004ff */
.L_x_163:
[----:B------:R-:W-:Y:S01]  /*ae50*/  ISETP.NE.AND P2, PT, R82, RZ, PT ;  /* 0x000000ff5200720c */ /* 0x000fe20003f45270 */
[----:B------:R-:W-:Y:S01]  /*ae60*/  UIADD3 UR45, UPT, UPT, UR45, 0x8, URZ ;  /* 0x000000082d2d7890 */ /* 0x000fe2000fffe0ff */
[----:B------:R-:W-:Y:S01]  /*ae70*/  ISETP.NE.AND P0, PT, R84, 0x2, PT ;  /* 0x000000025400780c */ /* 0x000fe20003f05270 */
[----:B------:R-:W-:Y:S01]  /*ae80*/  IMAD.IADD R20, R29, 0x1, R66 ;  /* 0x000000011d147824 */ /* 0x000fe200078e0242 */
[----:B------:R-:W-:Y:S01]  /*ae90*/  ISETP.NE.AND P1, PT, R0, 0x4, PT ;  /* 0x000000040000780c */ /* 0x000fe20003f25270 */
[----:B------:R-:W-:Y:S01]  /*aea0*/  IMAD.IADD R21, R31, 0x1, R68 ;  /* 0x000000011f157824 */ /* 0x000fe200078e0244 */
[----:B--2---:R-:W-:Y:S02]  /*aeb0*/  SEL R2, RZ, 0x1, P0 ;  /* 0x00000001ff027807 */ /* 0x004fe40000000000 */
[----:B------:R-:W-:Y:S02]  /*aec0*/  SEL R3, RZ, 0x1, P1 ;  /* 0x00000001ff037807 */ /* 0x000fe40000800000 */
[----:B------:R-:W-:Y:S02]  /*aed0*/  LOP3.LUT R75, R75, R2, RZ, 0x3c, !PT ;  /* 0x000000024b4b7212 */ /* 0x000fe400078e3cff */
[----:B------:R-:W-:Y:S02]  /*aee0*/  LOP3.LUT R76, R76, R3, RZ, 0x3c, !PT ;  /* 0x000000034c4c7212 */ /* 0x000fe400078e3cff */
[----:B------:R-:W-:Y:S02]  /*aef0*/  @P2 R2UR UR44, R74 ;  /* 0x000000004a2c22ca */ /* 0x000fe400000e0000 */
[----:B------:R-:W-:Y:S02]  /*af00*/  SEL R84, R84, RZ, P0 ;  /* 0x000000ff54547207 */ /* 0x000fe40000000000 */
[----:B------:R-:W-:Y:S01]  /*af10*/  SEL R30, R0, RZ, P1 ;  /* 0x000000ff001e7207 */ /* 0x000fe20000800000 */
[----:B------:R-:W-:Y:S10]  /*af20*/  @P2 BRA `(.L_x_164) ;  /* 0xffffffa400a82947 */ /* 0x000ff4000383ffff */
[----:B------:R-:W-:-:S09]  /*af30*/  UISETP.NE.AND UP0, UPT, UR50, URZ, UPT ;  /* 0x000000ff3200728c */ /* 0x000fd2000bf05270 */
[----:B------:R-:W-:Y:S05]  /*af40*/  BRA.U !UP0, `(.L_x_165) ;  /* 0x0000000108487547 */ /* 0x000fea000b800000 */
[----:B------:R-:W2:Y:S02]  /*af50*/  LDCU.64 UR4, c[0x0][0x890] ;  /* 0x00011200ff0477ac */ /* 0x000ea40008000a00 */
[----:B--2---:R-:W-:-:S04]  /*af60*/  UISETP.NE.U32.AND UP0, UPT, UR4, URZ, UPT ;  /* 0x000000ff0400728c */ /* 0x004fc8000bf05070 */
[----:B------:R-:W-:-:S09]  /*af70*/  UISETP.NE.AND.EX UP0, UPT, UR5, URZ, UPT, UP0 ;  /* 0x000000ff0500728c */ /* 0x000fd2000bf05300 */
[----:B------:R-:W-:Y:S05]  /*af80*/  BRA.U UP0, `(.L_x_166) ;  /* 0x00000001000c7547 */ /* 0x000fea000b800000 */
[----:B------:R-:W-:-:S13]  /*af90*/  FSETP.NEU.AND P0, PT, R35, RZ, PT ;  /* 0x000000ff2300720b */ /* 0x000fda0003f0d000 */
[----:B------:R-:W-:Y:S05]  /*afa0*/  @!P0 EXIT ;  /* 0x000000000000894d */ /* 0x000fea0003800000 */
[----:B------:R-:W-:Y:S05]  /*afb0*/  BRA `(.L_x_165) ;  /* 0x00000000002c7947 */ /* 0x000fea0003800000 */
.L_x_166:
[----:B------:R-:W-:Y:S01]  /*afc0*/  ISETP.NE.AND P0, PT, R83, RZ, PT ;  /* 0x000000ff5300720c */ /* 0x000fe20003f05270 */
[----:B------:R-:W-:-:S12]  /*afd0*/  BSSY.RECONVERGENT B0, `(.L_x_165) ;  /* 0x0000009000007945 */ /* 0x000fd80003800200 */
[----:B------:R-:W-:Y:S05]  /*afe0*/  @P0 BRA `(.L_x_167) ;  /* 0x0000000000140947 */ /* 0x000fea0003800000 */
[----:B------:R-:W2:Y:S02]  /*aff0*/  LDCU.64 UR4, c[0x0][0x888] ;  /* 0x00011100ff0477ac */ /* 0x000ea40008000a00 */
[----:B--2---:R-:W-:-:S04]  /*b000*/  ISETP.NE.U32.AND P0, PT, RZ, UR4, PT ;  /* 0x00000004ff007c0c */ /* 0x004fc8000bf05070 */
[----:B------:R-:W-:-:S13]  /*b010*/  ISETP.NE.AND.EX P0, PT, RZ, UR5, PT, P0 ;  /* 0x00000005ff007c0c */ /* 0x000fda000bf05300 */
[----:B------:R-:W-:Y:S05]  /*b020*/  @!P0 EXIT ;  /* 0x000000000000894d */ /* 0x000fea0003800000 */
[----:B------:R-:W-:Y:S05]  /*b030*/  BRA `(.L_x_168) ;  /* 0x0000000000087947 */ /* 0x000fea0003800000 */
.L_x_167:
[----:B------:R-:W-:-:S13]  /*b040*/  FSETP.NEU.AND P0, PT, R35, RZ, PT ;  /* 0x000000ff2300720b */ /* 0x000fda0003f0d000 */
[----:B------:R-:W-:Y:S05]  /*b050*/  @!P0 EXIT ;  /* 0x000000000000894d */ /* 0x000fea0003800000 */
.L_x_168:
[----:B------:R-:W-:Y:S05]  /*b060*/  BSYNC.RECONVERGENT B0 ;  /* 0x0000000000007941 */ /* 0x000fea0003800200 */
.L_x_165:
[----:B------:R-:W-:Y:S01]  /*b070*/  ULEA UR4, UR51, UR36, 0x3 ;  /* 0x0000002433047291 */ /* 0x000fe2000f8e18ff */
[----:B------:R-:W-:-:S04]  /*b080*/  DEPBAR.LE SB0, 0x0 ;  /* 0x000080000000791a */ /* 0x000fc80000000000 */
[----:B------:R-:W-:-:S04]  /*b090*/  UIADD3 UR4, UPT, UPT, UR4, 0x80, URZ ;  /* 0x0000008004047890 */ /* 0x000fc8000fffe0ff */
[----:B------:R-:W-:-:S09]  /*b0a0*/  UPRMT UR4, UR37, 0x654, UR4 ;  /* 0x0000065425047896 */ /* 0x000fd20008000004 */
[----:B------:R-:W-:Y:S01]  /*b0b0*/  SYNCS.ARRIVE.TRANS64.RED.A1T0 RZ, [UR4], RZ ;  /* 0x000000ffffff79a7 */ /* 0x000fe20008100404 */
[----:B------:R-:W-:Y:S05]  /*b0c0*/  EXIT ;  /* 0x000000000000794d */ /* 0x000fea0003800000 */
.L_x_19:
[----:B--2---:R2:W1:Y:S02]  /*b0d0*/  SYNCS.PHASECHK.TRANS64.TRYWAIT P0, [R3+URZ+0x120], R2 ;  /* 0x00012002030075a7 */ /* 0x00446400080011ff */
[----:B-1----:R-:W-:Y:S05]  /*b0e0*/  @!P0 NANOSLEEP.SYNCS 0x989680 ;  /* 0x009896800000895d */ /* 0x002fea0003900000 */
[----:B------:R-:W1:Y:S02]  /*b0f0*/  @!P0 SYNCS.PHASECHK.TRANS64 P0, [R3+URZ+0x120], R2 ;  /* 0x00012002030085a7 */ /* 0x000e6400080010ff */
[----:B-1----:R-:W-:Y:S05]  /*b100*/  @!P0 BRA `(.L_x_19) ;  /* 0xfffffffc00f08947 */ /* 0x002fea000383ffff */
[----:B------:R-:W-:Y:S05]  /*b110*/  BRA `(.L_x_169) ;  /* 0xffffff6400447947 */ /* 0x000fea000383ffff */
.L_x_22:
[----:B-1----:R-:W-:-:S07]  /*b120*/  MOV R2, UR41 ;  /* 0x0000002900027c02 */ /* 0x002fce0008000f00 */
.L_x_170:
[----:B-1----:R1:W2:Y:S02]  /*b130*/  SYNCS.PHASECHK.TRANS64.TRYWAIT P0, [R2+URZ+0x30], R5 ;  /* 0x00003005020075a7 */ /* 0x0022a400080011ff */
[----:B--2---:R-:W-:Y:S05]  /*b140*/  @!P0 NANOSLEEP.SYNCS 0x989680 ;  /* 0x009896800000895d */ /* 0x004fea0003900000 */
[----:B------:R-:W2:Y:S02]  /*b150*/  @!P0 SYNCS.PHASECHK.TRANS64 P0, [R2+URZ+0x30], R5 ;  /* 0x00003005020085a7 */ /* 0x000ea400080010ff */
[----:B--2---:R-:W-:Y:S05]  /*b160*/  @!P0 BRA `(.L_x_170) ;  /* 0xfffffffc00f08947 */ /* 0x004fea000383ffff */
[----:B------:R-:W-:Y:S05]  /*b170*/  BRA `(.L_x_21) ;  /* 0xffffff6400a07947 */ /* 0x000fea000383ffff */
.L_x_28:
[----:B-1----:R-:W-:-:S07]  /*b180*/  MOV R2, UR41 ;  /* 0x0000002900027c02 */ /* 0x002fce0008000f00 */
.L_x_171:
[----:B-1----:R1:W2:Y:S02]  /*b190*/  SYNCS.PHASECHK.TRANS64.TRYWAIT P0, [R2+URZ+0x30], R5 ;  /* 0x00003005020075a7 */ /* 0x0022a400080011ff */
[----:B--2---:R-:W-:Y:S05]  /*b1a0*/  @!P0 NANOSLEEP.SYNCS 0x989680 ;  /* 0x009896800000895d */ /* 0x004fea0003900000 */
[----:B------:R-:W2:Y:S02]  /*b1b0*/  @!P0 SYNCS.PHASECHK.TRANS64 P0, [R2+URZ+0x30], R5 ;  /* 0x00003005020085a7 */ /* 0x000ea400080010ff */
[----:B--2---:R-:W-:Y:S05]  /*b1c0*/  @!P0 BRA `(.L_x_171) ;  /* 0xfffffffc00f08947 */ /* 0x004fea000383ffff */
[----:B------:R-:W-:Y:S05]  /*b1d0*/  BRA `(.L_x_27) ;  /* 0xffffff68008c7947 */ /* 0x000fea000383ffff */
.L_x_32:
[----:B-1----:R1:W2:Y:S02]  /*b1e0*/  SYNCS.PHASECHK.TRANS64.TRYWAIT P0, [R2+URZ+0xb0], R3 ;  /* 0x0000b003020075a7 */ /* 0x0022a400080011ff */
[----:B--2---:R-:W-:Y:S05]  /*b1f0*/  @!P0 NANOSLEEP.SYNCS 0x989680 ;  /* 0x009896800000895d */ /* 0x004fea0003900000 */
[----:B------:R-:W2:Y:S02]  /*b200*/  @!P0 SYNCS.PHASECHK.TRANS64 P0, [R2+URZ+0xb0], R3 ;  /* 0x0000b003020085a7 */ /* 0x000ea400080010ff */
[----:B--2---:R-:W-:Y:S05]  /*b210*/  @!P0 BRA `(.L_x_32) ;  /* 0xfffffffc00f08947 */ /* 0x004fea000383ffff */
[----:B------:R-:W-:Y:S05]  /*b220*/  BRA `(.L_x_172) ;  /* 0xffffff6c004c7947 */ /* 0x000fea000383ffff */
.L_x_36:
[----:B----4-:R-:W-:-:S07]  /*b230*/  MOV R0, UR5 ;  /* 0x0000000500007c02 */ /* 0x010fce0008000f00 */
.L_x_173:
[----:B-1----:R1:W2:Y:S02]  /*b240*/  SYNCS.PHASECHK.TRANS64.TRYWAIT P0, [R0+URZ], R3 ;  /* 0x00000003000075a7 */ /* 0x0022a400080011ff */
[----:B--2---:R-:W-:Y:S05]  /*b250*/  @!P0 NANOSLEEP.SYNCS 0x989680 ;  /* 0x009896800000895d */ /* 0x004fea0003900000 */
[----:B------:R-:W2:Y:S02]  /*b260*/  @!P0 SYNCS.PHASECHK.TRANS64 P0, [R0+URZ], R3 ;  /* 0x00000003000085a7 */ /* 0x000ea400080010ff */
[----:B--2---:R-:W-:Y:S05]  /*b270*/  @!P0 BRA `(.L_x_173) ;  /* 0xfffffffc00f08947 */ /* 0x004fea000383ffff */
[----:B------:R-:W-:Y:S05]  /*b280*/  BRA `(.L_x_174) ;  /* 0xffffff7000bc7947 */ /* 0x000fea000383ffff */
.L_x_37:
[----:B----4-:R-:W-:-:S07]  /*b290*/  MOV R0, UR5 ;  /* 0x0000000500007c02 */ /* 0x010fce0008000f00 */
.L_x_175:
[----:B-1----:R1:W2:Y:S02]  /*b2a0*/  SYNCS.PHASECHK.TRANS64.TRYWAIT P0, [R0+URZ], R3 ;  /* 0x00000003000075a7 */ /* 0x0022a400080011ff */
[----:B--2---:R-:W-:Y:S05]  /*b2b0*/  @!P0 NANOSLEEP.SYNCS 0x989680 ;  /* 0x009896800000895d */ /* 0x004fea0003900000 */
[----:B------:R-:W2:Y:S02]  /*b2c0*/  @!P0 SYNCS.PHASECHK.TRANS64 P0, [R0+URZ], R3 ;  /* 0x00000003000085a7 */ /* 0x000ea400080010ff */
[----:B--2---:R-:W-:Y:S05]  /*b2d0*/  @!P0 BRA `(.L_x_175) ;  /* 0xfffffffc00f08947 */ /* 0x004fea000383ffff */
[----:B------:R-:W-:Y:S05]  /*b2e0*/  BRA `(.L_x_176) ;  /* 0xffffff7000c87947 */ /* 0x000fea000383ffff */
.L_x_38:
[----:B----4-:R-:W-:-:S07]  /*b2f0*/  MOV R0, UR5 ;  /* 0x0000000500007c02 */ /* 0x010fce0008000f00 */
.L_x_177:
[----:B-1----:R1:W2:Y:S02]  /*b300*/  SYNCS.PHASECHK.TRANS64.TRYWAIT P0, [R0+URZ], R3 ;  /* 0x00000003000075a7 */ /* 0x0022a400080011ff */
[----:B--2---:R-:W-:Y:S05]  /*b310*/  @!P0 NANOSLEEP.SYNCS 0x989680 ;  /* 0x009896800000895d */ /* 0x004fea0003900000 */
[----:B------:R-:W2:Y:S02]  /*b320*/  @!P0 SYNCS.PHASECHK.TRANS64 P0, [R0+URZ], R3 ;  /* 0x00000003000085a7 */ /* 0x000ea400080010ff */
[----:B--2---:R-:W-:Y:S05]  /*b330*/  @!P0 BRA `(.L_x_177) ;  /* 0xfffffffc00f08947 */ /* 0x004fea000383ffff */
[----:B------:R-:W-:Y:S05]  /*b340*/  BRA `(.L_x_178) ;  /* 0xffffff7000d47947 */ /* 0x000fea000383ffff */
.L_x_39:
[----:B----4-:R-:W-:-:S07]  /*b350*/  MOV R0, UR5 ;  /* 0x0000000500007c02 */ /* 0x010fce0008000f00 */
.L_x_179:
[----:B-1----:R1:W2:Y:S02]  /*b360*/  SYNCS.PHASECHK.TRANS64.TRYWAIT P0, [R0+URZ], R3 ;  /* 0x00000003000075a7 */ /* 0x0022a400080011ff */
[----:B--2---:R-:W-:Y:S05]  /*b370*/  @!P0 NANOSLEEP.SYNCS 0x989680 ;  /* 0x009896800000895d */ /* 0x004fea0003900000 */
[----:B------:R-:W2:Y:S02]  /*b380*/  @!P0 SYNCS.PHASECHK.TRANS64 P0, [R0+URZ], R3 ;  /* 0x00000003000085a7 */ /* 0x000ea400080010ff */
[----:B--2---:R-:W-:Y:S05]  /*b390*/  @!P0 BRA `(.L_x_179) ;  /* 0xfffffffc00f08947 */ /* 0x004fea000383ffff */
[----:B------:R-:W-:Y:S05]  /*b3a0*/  BRA `(.L_x_180) ;  /* 0xffffff7000e07947 */ /* 0x000fea000383ffff */
.L_x_40:
[----:B----4-:R-:W-:-:S07]  /*b3b0*/  MOV R0, UR5 ;  /* 0x0000000500007c02 */ /* 0x010fce0008000f00 */
.L_x_181:
[----:B-1----:R1:W2:Y:S02]  /*b3c0*/  SYNCS.PHASECHK.TRANS64.TRYWAIT P0, [R0+URZ], R3 ;  /* 0x00000003000075a7 */ /* 0x0022a400080011ff */
[----:B--2---:R-:W-:Y:S05]  /*b3d0*/  @!P0 NANOSLEEP.SYNCS 0x989680 ;  /* 0x009896800000895d */ /* 0x004fea0003900000 */
[----:B------:R-:W2:Y:S02]  /*b3e0*/  @!P0 SYNCS.PHASECHK.TRANS64 P0, [R0+URZ], R3 ;  /* 0x00000003000085a7 */ /* 0x000ea400080010ff */
[----:B--2---:R-:W-:Y:S05]  /*b3f0*/  @!P0 BRA `(.L_x_181) ;  /* 0xfffffffc00f08947 */ /* 0x004fea000383ffff */
[----:B------:R-:W-:Y:S05]  /*b400*/  BRA `(.L_x_182) ;  /* 0xffffff7000ec7947 */ /* 0x000fea000383ffff */
.L_x_43:
[----:B-1----:R1:W2:Y:S02]  /*b410*/  SYNCS.PHASECHK.TRANS64.TRYWAIT P0, [R0+URZ+0x110], R5 ;  /* 0x00011005000075a7 */ /* 0x0022a400080011ff */
[----:B--2---:R-:W-:Y:S05]  /*b420*/  @!P0 NANOSLEEP.SYNCS 0x989680 ;  /* 0x009896800000895d */ /* 0x004fea0003900000 */
[----:B------:R-:W2:Y:S02]  /*b430*/  @!P0 SYNCS.PHASECHK.TRANS64 P0, [R0+URZ+0x110], R5 ;  /* 0x00011005000085a7 */ /* 0x000ea400080010ff */
[----:B--2---:R-:W-:Y:S05]  /*b440*/  @!P0 BRA `(.L_x_43) ;  /* 0xfffffffc00f08947 */ /* 0x004fea000383ffff */
[----:B------:R-:W-:Y:S05]  /*b450*/  BRA `(.L_x_183) ;  /* 0xffffff7400487947 */ /* 0x000fea000383ffff */
.L_x_44:
[----:B------:R-:W-:-:S07]  /*b460*/  MOV R0, UR5 ;  /* 0x0000000500007c02 */ /* 0x000fce0008000f00 */
.L_x_184:
[----:B-1----:R1:W2:Y:S02]  /*b470*/  SYNCS.PHASECHK.TRANS64.TRYWAIT P0, [R0+URZ+0xc0], R5 ;  /* 0x0000c005000075a7 */ /* 0x0022a400080011ff */
[----:B--2---:R-:W-:Y:S05]  /*b480*/  @!P0 NANOSLEEP.SYNCS 0x989680 ;  /* 0x009896800000895d */ /* 0x004fea0003900000 */
[----:B------:R-:W2:Y:S02]  /*b490*/  @!P0 SYNCS.PHASECHK.TRANS64 P0, [R0+URZ+0xc0], R5 ;  /* 0x0000c005000085a7 */ /* 0x000ea400080010ff */
[----:B--2---:R-:W-:Y:S05]  /*b4a0*/  @!P0 BRA `(.L_x_184) ;  /* 0xfffffffc00f08947 */ /* 0x004fea000383ffff */
[----:B------:R-:W-:Y:S05]  /*b4b0*/  BRA `(.L_x_185) ;  /* 0xffffff7400587947 */ /* 0x000fea000383ffff */
.L_x_45:
[----:B-1----:R1:W2:Y:S02]  /*b4c0*/  SYNCS.PHASECHK.TRANS64.TRYWAIT P1, [R0+URZ+0xb0], R5 ;  /* 0x0000b005000075a7 */ /* 0x0022a400080211ff */
[----:B--2---:R-:W-:Y:S05]  /*b4d0*/  @!P1 NANOSLEEP.SYNCS 0x989680 ;  /* 0x009896800000995d */ /* 0x004fea0003900000 */
[----:B------:R-:W2:Y:S02]  /*b4e0*/  @!P1 SYNCS.PHASECHK.TRANS64 P1, [R0+URZ+0xb0], R5 ;  /* 0x0000b005000095a7 */ /* 0x000ea400080210ff */
[----:B--2---:R-:W-:Y:S05]  /*b4f0*/  @!P1 BRA `(.L_x_45) ;  /* 0xfffffffc00f09947 */ /* 0x004fea000383ffff */
[----:B------:R-:W-:Y:S05]  /*b500*/  BRA `(.L_x_186) ;  /* 0xffffff7400887947 */ /* 0x000fea000383ffff */
.L_x_48:
[----:B------:R-:W-:-:S07]  /*b510*/  MOV R0, UR5 ;  /* 0x0000000500007c02 */ /* 0x000fce0008000f00 */
.L_x_187:
[----:B-1----:R1:W2:Y:S02]  /*b520*/  SYNCS.PHASECHK.TRANS64.TRYWAIT P0, [R0+URZ+0xc0], R3 ;  /* 0x0000c003000075a7 */ /* 0x0022a400080011ff */
[----:B--2---:R-:W-:Y:S05]  /*b530*/  @!P0 NANOSLEEP.SYNCS 0x989680 ;  /* 0x009896800000895d */ /* 0x004fea0003900000 */
[----:B------:R-:W2:Y:S02]  /*b540*/  @!P0 SYNCS.PHASECHK.TRANS64 P0, [R0+URZ+0xc0], R3 ;  /* 0x0000c003000085a7 */ /* 0x000ea400080010ff */
[----:B--2---:R-:W-:Y:S05]  /*b550*/  @!P0 BRA `(.L_x_187) ;  /* 0xfffffffc00f08947 */ /* 0x004fea000383ffff */
[----:B------:R-:W-:Y:S05]  /*b560*/  BRA `(.L_x_47) ;  /* 0xffffff7400dc7947 */ /* 0x000fea000383ffff */
.L_x_55:
[----:B-1----:R1:W2:Y:S02]  /*b570*/  SYNCS.PHASECHK.TRANS64.TRYWAIT P1, [R0+URZ+0xb0], R5 ;  /* 0x0000b005000075a7 */ /* 0x0022a400080211ff */
[----:B--2---:R-:W-:Y:S05]  /*b580*/  @!P1 NANOSLEEP.SYNCS 0x989680 ;  /* 0x009896800000995d */ /* 0x004fea0003900000 */
[----:B------:R-:W2:Y:S02]  /*b590*/  @!P1 SYNCS.PHASECHK.TRANS64 P1, [R0+URZ+0xb0], R5 ;  /* 0x0000b005000095a7 */ /* 0x000ea400080210ff */
[----:B--2---:R-:W-:Y:S05]  /*b5a0*/  @!P1 BRA `(.L_x_55) ;  /* 0xfffffffc00f09947 */ /* 0x004fea000383ffff */
[----:B------:R-:W-:Y:S05]  /*b5b0*/  BRA `(.L_x_188) ;  /* 0xffffff7c004c7947 */ /* 0x000fea000383ffff */
.L_x_56:
[----:B------:R-:W-:-:S07]  /*b5c0*/  MOV R3, UR7 ;  /* 0x0000000700037c02 */ /* 0x000fce0008000f00 */
.L_x_189:
[----:B-1----:R1:W2:Y:S02]  /*b5d0*/  SYNCS.PHASECHK.TRANS64.TRYWAIT P0, [R3+URZ+0xf0], R0 ;  /* 0x0000f000030075a7 */ /* 0x0022a400080011ff */
[----:B--2---:R-:W-:Y:S05]  /*b5e0*/  @!P0 NANOSLEEP.SYNCS 0x989680 ;  /* 0x009896800000895d */ /* 0x004fea0003900000 */
[----:B------:R-:W2:Y:S02]  /*b5f0*/  @!P0 SYNCS.PHASECHK.TRANS64 P0, [R3+URZ+0xf0], R0 ;  /* 0x0000f000030085a7 */ /* 0x000ea400080010ff */
[----:B--2---:R-:W-:Y:S05]  /*b600*/  @!P0 BRA `(.L_x_189) ;  /* 0xfffffffc00f08947 */ /* 0x004fea000383ffff */
[----:B------:R-:W-:Y:S05]  /*b610*/  BRA `(.L_x_190) ;  /* 0xffffff7c00847947 */ /* 0x000fea000383ffff */
.L_x_59:
[----:B------:R-:W-:Y:S07]  /*b620*/  MOV R0, UR6 ;  /* 0x0000000600007c02 */ /* 0x000fee0008000f00 */
.L_x_191:
[----:B-1----:R1:W2:Y:S02]  /*b630*/  SYNCS.PHASECHK.TRANS64.TRYWAIT P0, [R0+URZ], R3 ;  /* 0x00000003000075a7 */ /* 0x0022a400080011ff */
[----:B--2---:R-:W-:Y:S05]  /*b640*/  @!P0 NANOSLEEP.SYNCS 0x989680 ;  /* 0x009896800000895d */ /* 0x004fea0003900000 */
[----:B------:R-:W2:Y:S02]  /*b650*/  @!P0 SYNCS.PHASECHK.TRANS64 P0, [R0+URZ], R3 ;  /* 0x00000003000085a7 */ /* 0x000ea400080010ff */
[----:B--2---:R-:W-:Y:S05]  /*b660*/  @!P0 BRA `(.L_x_191) ;  /* 0xfffffffc00f08947 */ /* 0x004fea000383ffff */
[----:B------:R-:W-:Y:S05]  /*b670*/  BRA `(.L_x_58) ;  /* 0xffffff7c00a07947 */ /* 0x000fea000383ffff */
.L_x_62:
[----:B------:R-:W-:-:S07]  /*b680*/  MOV R0, UR6 ;  /* 0x0000000600007c02 */ /* 0x000fce0008000f00 */
.L_x_192:
[----:B--2---:R2:W4:Y:S02]  /*b690*/  SYNCS.PHASECHK.TRANS64.TRYWAIT P0, [R0+URZ], R3 ;  /* 0x00000003000075a7 */ /* 0x00452400080011ff */
[----:B----4-:R-:W-:Y:S05]  /*b6a0*/  @!P0 NANOSLEEP.SYNCS 0x989680 ;  /* 0x009896800000895d */ /* 0x010fea0003900000 */
[----:B------:R-:W4:Y:S02]  /*b6b0*/  @!P0 SYNCS.PHASECHK.TRANS64 P0, [R0+URZ], R3 ;  /* 0x00000003000085a7 */ /* 0x000f2400080010ff */
[----:B----4-:R-:W-:Y:S05]  /*b6c0*/  @!P0 BRA `(.L_x_192) ;  /* 0xfffffffc00f08947 */ /* 0x010fea000383ffff */
[----:B------:R-:W-:Y:S05]  /*b6d0*/  BRA `(.L_x_193) ;  /* 0xffffff80007c7947 */ /* 0x000fea000383ffff */
.L_x_63:
[----:B------:R-:W-:-:S07]  /*b6e0*/  MOV R0, UR6 ;  /* 0x0000000600007c02 */ /* 0x000fce0008000f00 */
.L_x_194:
[----:B-1----:R1:W2:Y:S02]  /*b6f0*/  SYNCS.PHASECHK.TRANS64.TRYWAIT P0, [R0+URZ], R3 ;  /* 0x00000003000075a7 */ /* 0x0022a400080011ff */
[----:B--2---:R-:W-:Y:S05]  /*b700*/  @!P0 NANOSLEEP.SYNCS 0x989680 ;  /* 0x009896800000895d */ /* 0x004fea0003900000 */
[----:B------:R-:W2:Y:S02]  /*b710*/  @!P0 SYNCS.PHASECHK.TRANS64 P0, [R0+URZ], R3 ;  /* 0x00000003000085a7 */ /* 0x000ea400080010ff */
[----:B--2---:R-:W-:Y:S05]  /*b720*/  @!P0 BRA `(.L_x_194) ;  /* 0xfffffffc00f08947 */ /* 0x004fea000383ffff */
[----:B------:R-:W-:Y:S05]  /*b730*/  BRA `(.L_x_195) ;  /* 0xffffff8000887947 */ /* 0x000fea000383ffff */
.L_x_64:
[----:B------:R-:W-:-:S07]  /*b740*/  MOV R0, UR6 ;  /* 0x0000000600007c02 */ /* 0x000fce0008000f00 */
.L_x_196:
[----:B-1----:R1:W2:Y:S02]  /*b750*/  SYNCS.PHASECHK.TRANS64.TRYWAIT P0, [R0+URZ], R3 ;  /* 0x00000003000075a7 */ /* 0x0022a400080011ff */
[----:B--2---:R-:W-:Y:S05]  /*b760*/  @!P0 NANOSLEEP.SYNCS 0x989680 ;  /* 0x009896800000895d */ /* 0x004fea0003900000 */
[----:B------:R-:W2:Y:S02]  /*b770*/  @!P0 SYNCS.PHASECHK.TRANS64 P0, [R0+URZ], R3 ;  /* 0x00000003000085a7 */ /* 0x000ea400080010ff */
[----:B--2---:R-:W-:Y:S05]  /*b780*/  @!P0 BRA `(.L_x_196) ;  /* 0xfffffffc00f08947 */ /* 0x004fea000383ffff */
[----:B------:R-:W-:Y:S05]  /*b790*/  BRA `(.L_x_197) ;  /* 0xffffff8000947947 */ /* 0x000fea000383ffff */
.L_x_65:
[----:B------:R-:W-:-:S07]  /*b7a0*/  MOV R0, UR7 ;  /* 0x0000000700007c02 */ /* 0x000fce0008000f00 */
.L_x_198:
[----:B-1----:R1:W2:Y:S02]  /*b7b0*/  SYNCS.PHASECHK.TRANS64.TRYWAIT P0, [R0+URZ], R3 ;  /* 0x00000003000075a7 */ /* 0x0022a400080011ff */
[----:B--2---:R-:W-:Y:S05]  /*b7c0*/  @!P0 NANOSLEEP.SYNCS 0x989680 ;  /* 0x009896800000895d */ /* 0x004fea0003900000 */
[----:B------:R-:W2:Y:S02]  /*b7d0*/  @!P0 SYNCS.PHASECHK.TRANS64 P0, [R0+URZ], R3 ;  /* 0x00000003000085a7 */ /* 0x000ea400080010ff */
[----:B--2---:R-:W-:Y:S05]  /*b7e0*/  @!P0 BRA `(.L_x_198) ;  /* 0xfffffffc00f08947 */ /* 0x004fea000383ffff */
[----:B------:R-:W-:Y:S05]  /*b7f0*/  BRA `(.L_x_199) ;  /* 0xffffff8000a07947 */ /* 0x000fea000383ffff */
.L_x_70:
[----:B--2---:R2:W3:Y:S02]  /*b800*/  SYNCS.PHASECHK.TRANS64.TRYWAIT P0, [R0+URZ+0xb0], R3 ;  /* 0x0000b003000075a7 */ /* 0x0044e400080011ff */
[----:B---3--:R-:W-:Y:S05]  /*b810*/  @!P0 NANOSLEEP.SYNCS 0x989680 ;  /* 0x009896800000895d */ /* 0x008fea0003900000 */
[----:B------:R-:W3:Y:S02]  /*b820*/  @!P0 SYNCS.PHASECHK.TRANS64 P0, [R0+URZ+0xb0], R3 ;  /* 0x0000b003000085a7 */ /* 0x000ee400080010ff */
[----:B---3--:R-:W-:Y:S05]  /*b830*/  @!P0 BRA `(.L_x_70) ;  /* 0xfffffffc00f08947 */ /* 0x008fea000383ffff */
[----:B------:R-:W-:Y:S05]  /*b840*/  BRA `(.L_x_200) ;  /* 0xffffff8400a47947 */ /* 0x000fea000383ffff */
.L_x_73:
[----:B------:R-:W-:Y:S07]  /*b850*/  MOV R0, UR7 ;  /* 0x0000000700007c02 */ /* 0x000fee0008000f00 */
.L_x_201:
[----:B--2---:R2:W3:Y:S02]  /*b860*/  SYNCS.PHASECHK.TRANS64.TRYWAIT P0, [R0+URZ+0xa8], R3 ;  /* 0x0000a803000075a7 */ /* 0x0044e400080011ff */
[----:B---3--:R-:W-:Y:S05]  /*b870*/  @!P0 NANOSLEEP.SYNCS 0x989680 ;  /* 0x009896800000895d */ /* 0x008fea0003900000 */
[----:B------:R-:W3:Y:S02]  /*b880*/  @!P0 SYNCS.PHASECHK.TRANS64 P0, [R0+URZ+0xa8], R3 ;  /* 0x0000a803000085a7 */ /* 0x000ee400080010ff */
[----:B---3--:R-:W-:Y:S05]  /*b890*/  @!P0 BRA `(.L_x_201) ;  /* 0xfffffffc00f08947 */ /* 0x008fea000383ffff */
[----:B------:R-:W-:Y:S05]  /*b8a0*/  BRA `(.L_x_72) ;  /* 0xffffff8800847947 */ /* 0x000fea000383ffff */
.L_x_76:
[----:B------:R-:W-:Y:S07]  /*b8b0*/  MOV R3, UR7 ;  /* 0x0000000700037c02 */ /* 0x000fee0008000f00 */
.L_x_202:
[----:B-1----:R1:W2:Y:S02]  /*b8c0*/  SYNCS.PHASECHK.TRANS64.TRYWAIT P0, [R3+URZ+0x80], R12 ;  /* 0x0000800c030075a7 */ /* 0x0022a400080011ff */
[----:B--2---:R-:W-:Y:S05]  /*b8d0*/  @!P0 NANOSLEEP.SYNCS 0x989680 ;  /* 0x009896800000895d */ /* 0x004fea0003900000 */
[----:B------:R-:W2:Y:S02]  /*b8e0*/  @!P0 SYNCS.PHASECHK.TRANS64 P0, [R3+URZ+0x80], R12 ;  /* 0x0000800c030085a7 */ /* 0x000ea400080010ff */
[----:B--2---:R-:W-:Y:S05]  /*b8f0*/  @!P0 BRA `(.L_x_202) ;  /* 0xfffffffc00f08947 */ /* 0x004fea000383ffff */
[----:B------:R-:W-:Y:S05]  /*b900*/  BRA `(.L_x_203) ;  /* 0xffffff8c00007947 */ /* 0x000fea000383ffff */
.L_x_77:
[----:B-1----:R-:W-:Y:S07]  /*b910*/  MOV R3, UR7 ;  /* 0x0000000700037c02 */ /* 0x002fee0008000f00 */
.L_x_204:
[----:B-1----:R1:W2:Y:S02]  /*b920*/  SYNCS.PHASECHK.TRANS64.TRYWAIT P0, [R3+URZ+0x88], R12 ;  /* 0x0000880c030075a7 */ /* 0x0022a400080011ff */
[----:B--2---:R-:W-:Y:S05]  /*b930*/  @!P0 NANOSLEEP.SYNCS 0x989680 ;  /* 0x009896800000895d */ /* 0x004fea0003900000 */
[----:B------:R-:W2:Y:S02]  /*b940*/  @!P0 SYNCS.PHASECHK.TRANS64 P0, [R3+URZ+0x88], R12 ;  /* 0x0000880c030085a7 */ /* 0x000ea400080010ff */
[----:B--2---:R-:W-:Y:S05]  /*b950*/  @!P0 BRA `(.L_x_204) ;  /* 0xfffffffc00f08947 */ /* 0x004fea000383ffff */
[----:B------:R-:W-:Y:S05]  /*b960*/  BRA `(.L_x_205) ;  /* 0xffffff8c003c7947 */ /* 0x000fea000383ffff */
.L_x_78:
[----:B-1----:R-:W-:Y:S07]  /*b970*/  MOV R3, UR7 ;  /* 0x0000000700037c02 */ /* 0x002fee0008000f00 */
.L_x_206:
[----:B-1----:R1:W2:Y:S02]  /*b980*/  SYNCS.PHASECHK.TRANS64.TRYWAIT P0, [R3+URZ+0x90], R12 ;  /* 0x0000900c030075a7 */ /* 0x0022a400080011ff */
[----:B--2---:R-:W-:Y:S05]  /*b990*/  @!P0 NANOSLEEP.SYNCS 0x989680 ;  /* 0x009896800000895d */ /* 0x004fea0003900000 */
[----:B------:R-:W2:Y:S02]  /*b9a0*/  @!P0 SYNCS.PHASECHK.TRANS64 P0, [R3+URZ+0x90], R12 ;  /* 0x0000900c030085a7 */ /* 0x000ea400080010ff */
[----:B--2---:R-:W-:Y:S05]  /*b9b0*/  @!P0 BRA `(.L_x_206) ;  /* 0xfffffffc00f08947 */ /* 0x004fea000383ffff */
[----:B------:R-:W-:Y:S05]  /*b9c0*/  BRA `(.L_x_207) ;  /* 0xffffff8c00847947 */ /* 0x000fea000383ffff */
.L_x_79:
[----:B-1----:R-:W-:Y:S07]  /*b9d0*/  MOV R3, UR7 ;  /* 0x0000000700037c02 */ /* 0x002fee0008000f00 */
.L_x_208:
[----:B-1----:R1:W2:Y:S02]  /*b9e0*/  SYNCS.PHASECHK.TRANS64.TRYWAIT P0, [R3+URZ+0x98], R12 ;  /* 0x0000980c030075a7 */ /* 0x0022a400080011ff */
[----:B--2---:R-:W-:Y:S05]  /*b9f0*/  @!P0 NANOSLEEP.SYNCS 0x989680 ;  /* 0x009896800000895d */ /* 0x004fea0003900000 */
[----:B------:R-:W2:Y:S02]  /*ba00*/  @!P0 SYNCS.PHASECHK.TRANS64 P0, [R3+URZ+0x98], R12 ;  /* 0x0000980c030085a7 */ /* 0x000ea400080010ff */
[----:B--2---:R-:W-:Y:S05]  /*ba10*/  @!P0 BRA `(.L_x_208) ;  /* 0xfffffffc00f08947 */ /* 0x004fea000383ffff */
[----:B------:R-:W-:Y:S05]  /*ba20*/  BRA `(.L_x_209) ;  /* 0xffffff8c00cc7947 */ /* 0x000fea000383ffff */
.L_x_80:
[----:B-1----:R-:W-:Y:S07]  /*ba30*/  MOV R3, UR7 ;  /* 0x0000000700037c02 */ /* 0x002fee0008000f00 */
.L_x_210:
[----:B-1----:R1:W2:Y:S02]  /*ba40*/  SYNCS.PHASECHK.TRANS64.TRYWAIT P0, [R3+URZ+0x80], R20 ;  /* 0x00008014030075a7 */ /* 0x0022a400080011ff */
[----:B--2---:R-:W-:Y:S05]  /*ba50*/  @!P0 NANOSLEEP.SYNCS 0x989680 ;  /* 0x009896800000895d */ /* 0x004fea0003900000 */
[----:B------:R-:W2:Y:S02]  /*ba60*/  @!P0 SYNCS.PHASECHK.TRANS64 P0, [R3+URZ+0x80], R20 ;  /* 0x00008014030085a7 */ /* 0x000ea400080010ff */
[----:B--2---:R-:W-:Y:S05]  /*ba70*/  @!P0 BRA `(.L_x_210) ;  /* 0xfffffffc00f08947 */ /* 0x004fea000383ffff */
[----:B------:R-:W-:Y:S05]  /*ba80*/  BRA `(.L_x_211) ;  /* 0xffffff9000187947 */ /* 0x000fea000383ffff */
.L_x_81:
[----:B-1----:R-:W-:Y:S07]  /*ba90*/  MOV R3, UR7 ;  /* 0x0000000700037c02 */ /* 0x002fee0008000f00 */
.L_x_212:
[----:B-1----:R1:W2:Y:S02]  /*baa0*/  SYNCS.PHASECHK.TRANS64.TRYWAIT P0, [R3+URZ+0x88], R20 ;  /* 0x00008814030075a7 */ /* 0x0022a400080011ff */
[----:B--2---:R-:W-:Y:S05]  /*bab0*/  @!P0 NANOSLEEP.SYNCS 0x989680 ;  /* 0x009896800000895d */ /* 0x004fea0003900000 */
[----:B------:R-:W2:Y:S02]  /*bac0*/  @!P0 SYNCS.PHASECHK.TRANS64 P0, [R3+URZ+0x88], R20 ;  /* 0x00008814030085a7 */ /* 0x000ea400080010ff */
[----:B--2---:R-:W-:Y:S05]  /*bad0*/  @!P0 BRA `(.L_x_212) ;  /* 0xfffffffc00f08947 */ /* 0x004fea000383ffff */
[----:B------:R-:W-:Y:S05]  /*bae0*/  BRA `(.L_x_213) ;  /* 0xffffff9000607947 */ /* 0x000fea000383ffff */
.L_x_82:
[----:B-1----:R-:W-:Y:S07]  /*baf0*/  MOV R3, UR7 ;  /* 0x0000000700037c02 */ /* 0x002fee0008000f00 */
.L_x_214:
[----:B-1----:R1:W2:Y:S02]  /*bb00*/  SYNCS.PHASECHK.TRANS64.TRYWAIT P0, [R3+URZ+0x90], R20 ;  /* 0x00009014030075a7 */ /* 0x0022a400080011ff */
[----:B--2---:R-:W-:Y:S05]  /*bb10*/  @!P0 NANOSLEEP.SYNCS 0x989680 ;  /* 0x009896800000895d */ /* 0x004fea0003900000 */
[----:B------:R-:W2:Y:S02]  /*bb20*/  @!P0 SYNCS.PHASECHK.TRANS64 P0, [R3+URZ+0x90], R20 ;  /* 0x00009014030085a7 */ /* 0x000ea400080010ff */
[----:B--2---:R-:W-:Y:S05]  /*bb30*/  @!P0 BRA `(.L_x_214) ;  /* 0xfffffffc00f08947 */ /* 0x004fea000383ffff */
[----:B------:R-:W-:Y:S05]  /*bb40*/  BRA `(.L_x_215) ;  /* 0xffffff9000a87947 */ /* 0x000fea000383ffff */
.L_x_83:
[----:B------:R-:W-:Y:S07]  /*bb50*/  MOV R3, UR7 ;  /* 0x0000000700037c02 */ /* 0x000fee0008000f00 */
.L_x_216:
[----:B-1----:R1:W2:Y:S02]  /*bb60*/  SYNCS.PHASECHK.TRANS64.TRYWAIT P0, [R3+URZ+0x98], R20 ;  /* 0x00009814030075a7 */ /* 0x0022a400080011ff */
[----:B--2---:R-:W-:Y:S05]  /*bb70*/  @!P0 NANOSLEEP.SYNCS 0x989680 ;  /* 0x009896800000895d */ /* 0x004fea0003900000 */
[----:B------:R-:W2:Y:S02]  /*bb80*/  @!P0 SYNCS.PHASECHK.TRANS64 P0, [R3+URZ+0x98], R20 ;  /* 0x00009814030085a7 */ /* 0x000ea400080010ff */
[----:B--2---:R-:W-:Y:S05]  /*bb90*/  @!P0 BRA `(.L_x_216) ;  /* 0xfffffffc00f08947 */ /* 0x004fea000383ffff */
[----:B------:R-:W-:Y:S05]  /*bba0*/  BRA `(.L_x_217) ;  /* 0xffffff9400307947 */ /* 0x000fea000383ffff */
.L_x_85:
[----:B------:R-:W-:-:S07]  /*bbb0*/  MOV R3, UR7 ;  /* 0x0000000700037c02 */ /* 0x000fce0008000f00 */
.L_x_218:
[----:B-1----:R1:W3:Y:S02]  /*bbc0*/  SYNCS.PHASECHK.TRANS64.TRYWAIT P0, [R3+URZ+0x80], R12 ;  /* 0x0000800c030075a7 */ /* 0x0022e400080011ff */
[----:B---3--:R-:W-:Y:S05]  /*bbd0*/  @!P0 NANOSLEEP.SYNCS 0x989680 ;  /* 0x009896800000895d */ /* 0x008fea0003900000 */
[----:B------:R-:W3:Y:S02]  /*bbe0*/  @!P0 SYNCS.PHASECHK.TRANS64 P0, [R3+URZ+0x80], R12 ;  /* 0x0000800c030085a7 */ /* 0x000ee400080010ff */
[----:B---3--:R-:W-:Y:S05]  /*bbf0*/  @!P0 BRA `(.L_x_218) ;  /* 0xfffffffc00f08947 */ /* 0x008fea000383ffff */
[----:B------:R-:W-:Y:S05]  /*bc00*/  BRA `(.L_x_219) ;  /* 0xffffff9400987947 */ /* 0x000fea000383ffff */
.L_x_86:
[----:B-1----:R-:W-:-:S07]  /*bc10*/  MOV R3, UR7 ;  /* 0x0000000700037c02 */ /* 0x002fce0008000f00 */
.L_x_220:
[----:B-1----:R1:W3:Y:S02]  /*bc20*/  SYNCS.PHASECHK.TRANS64.TRYWAIT P0, [R3+URZ+0x88], R12 ;  /* 0x0000880c030075a7 */ /* 0x0022e400080011ff */
[----:B---3--:R-:W-:Y:S05]  /*bc30*/  @!P0 NANOSLEEP.SYNCS 0x989680 ;  /* 0x009896800000895d */ /* 0x008fea0003900000 */
[----:B------:R-:W3:Y:S02]  /*bc40*/  @!P0 SYNCS.PHASECHK.TRANS64 P0, [R3+URZ+0x88], R12 ;  /* 0x0000880c030085a7 */ /* 0x000ee400080010ff */
[----:B---3--:R-:W-:Y:S05]  /*bc50*/  @!P0 BRA `(.L_x_220) ;  /* 0xfffffffc00f08947 */ /* 0x008fea000383ffff */
[----:B------:R-:W-:Y:S05]  /*bc60*/  BRA `(.L_x_221) ;  /* 0xffffff9400887947 */ /* 0x000fea000383ffff */
.L_x_87:
[----:B-1----:R-:W-:-:S07]  /*bc70*/  MOV R3, UR7 ;  /* 0x0000000700037c02 */ /* 0x002fce0008000f00 */
.L_x_222:
[----:B-1----:R1:W3:Y:S02]  /*bc80*/  SYNCS.PHASECHK.TRANS64.TRYWAIT P0, [R3+URZ+0x90], R12 ;  /* 0x0000900c030075a7 */ /* 0x0022e400080011ff */
[----:B---3--:R-:W-:Y:S05]  /*bc90*/  @!P0 NANOSLEEP.SYNCS 0x989680 ;  /* 0x009896800000895d */ /* 0x008fea0003900000 */
[----:B------:R-:W3:Y:S02]  /*bca0*/  @!P0 SYNCS.PHASECHK.TRANS64 P0, [R3+URZ+0x90], R12 ;  /* 0x0000900c030085a7 */ /* 0x000ee400080010ff */
[----:B---3--:R-:W-:Y:S05]  /*bcb0*/  @!P0 BRA `(.L_x_222) ;  /* 0xfffffffc00f08947 */ /* 0x008fea000383ffff */
[----:B------:R-:W-:Y:S05]  /*bcc0*/  BRA `(.L_x_223) ;  /* 0xffffff94007c7947 */ /* 0x000fea000383ffff */
.L_x_89:
[----:B--2---:R2:W4:Y:S02]  /*bcd0*/  SYNCS.PHASECHK.TRANS64.TRYWAIT P0, [R0+URZ+0xb0], R3 ;  /* 0x0000b003000075a7 */ /* 0x00452400080011ff */
[----:B----4-:R-:W-:Y:S05]  /*bce0*/  @!P0 NANOSLEEP.SYNCS 0x989680 ;  /* 0x009896800000895d */ /* 0x010fea0003900000 */
[----:B------:R-:W4:Y:S02]  /*bcf0*/  @!P0 SYNCS.PHASECHK.TRANS64 P0, [R0+URZ+0xb0], R3 ;  /* 0x0000b003000085a7 */ /* 0x000f2400080010ff */
[----:B----4-:R-:W-:Y:S05]  /*bd00*/  @!P0 BRA `(.L_x_89) ;  /* 0xfffffffc00f08947 */ /* 0x010fea000383ffff */
[----:B------:R-:W-:Y:S05]  /*bd10*/  BRA `(.L_x_224) ;  /* 0xffffff9800407947 */ /* 0x000fea000383ffff */
.L_x_100:
[----:B-1----:R-:W-:Y:S04]  /*bd20*/  MOV R2, UR36 ;  /* 0x0000002400027c02 */ /* 0x002fe80008000f00 */
[----:B------:R1:W3:Y:S03]  /*bd30*/  SYNCS.PHASECHK.TRANS64.TRYWAIT P1, [R2+URZ+0x60], R3 ;  /* 0x00006003020075a7 */ /* 0x0002e600080211ff */
[----:B---3--:R-:W-:Y:S05]  /*bd40*/  @!P1 NANOSLEEP.SYNCS 0x989680 ;  /* 0x009896800000995d */ /* 0x008fea0003900000 */
[----:B------:R-:W3:Y:S02]  /*bd50*/  @!P1 SYNCS.PHASECHK.TRANS64 P1, [R2+URZ+0x60], R3 ;  /* 0x00006003020095a7 */ /* 0x000ee400080210ff */
[----:B---3--:R-:W-:Y:S05]  /*bd60*/  @!P1 BRA `(.L_x_100) ;  /* 0xfffffffc00ec9947 */ /* 0x008fea000383ffff */
[----:B------:R-:W-:Y:S05]  /*bd70*/  BRA `(.L_x_99) ;  /* 0xffffffa400487947 */ /* 0x000fea000383ffff */
.L_x_102:
[----:B-1----:R1:W4:Y:S02]  /*bd80*/  SYNCS.PHASECHK.TRANS64.TRYWAIT P0, [R87+URZ+0xd0], R0 ;  /* 0x0000d000570075a7 */ /* 0x00232400080011ff */
[----:B----4-:R-:W-:Y:S05]  /*bd90*/  @!P0 NANOSLEEP.SYNCS 0x989680 ;  /* 0x009896800000895d */ /* 0x010fea0003900000 */
[----:B------:R-:W4:Y:S02]  /*bda0*/  @!P0 SYNCS.PHASECHK.TRANS64 P0, [R87+URZ+0xd0], R0 ;  /* 0x0000d000570085a7 */ /* 0x000f2400080010ff */
[----:B----4-:R-:W-:Y:S05]  /*bdb0*/  @!P0 BRA `(.L_x_102) ;  /* 0xfffffffc00f08947 */ /* 0x010fea000383ffff */
[----:B------:R-:W-:Y:S05]  /*bdc0*/  BRA `(.L_x_101) ;  /* 0xffffffa400707947 */ /* 0x000fea000383ffff */
.L_x_111:
[----:B-1----:R1:W2:Y:S02]  /*bdd0*/  SYNCS.PHASECHK.TRANS64.TRYWAIT P0, [R3+URZ+0x60], R0 ;  /* 0x00006000030075a7 */ /* 0x0022a400080011ff */
[----:B--2---:R-:W-:Y:S05]  /*bde0*/  @!P0 NANOSLEEP.SYNCS 0x989680 ;  /* 0x009896800000895d */ /* 0x004fea0003900000 */
[----:B------:R-:W2:Y:S02]  /*bdf0*/  @!P0 SYNCS.PHASECHK.TRANS64 P0, [R3+URZ+0x60], R0 ;  /* 0x00006000030085a7 */ /* 0x000ea400080010ff */
[----:B--2---:R-:W-:Y:S05]  /*be00*/  @!P0 BRA `(.L_x_111) ;  /* 0xfffffffc00f08947 */ /* 0x004fea000383ffff */
[----:B------:R-:W-:Y:S05]  /*be10*/  BRA `(.L_x_110) ;  /* 0xffffffac008c7947 */ /* 0x000fea000383ffff */
.L_x_119:
[----:B-1----:R1:W2:Y:S02]  /*be20*/  SYNCS.PHASECHK.TRANS64.TRYWAIT P0, [R91+URZ+0x60], R6 ;  /* 0x000060065b0075a7 */ /* 0x0022a400080011ff */
[----:B--2---:R-:W-:Y:S05]  /*be30*/  @!P0 NANOSLEEP.SYNCS 0x989680 ;  /* 0x009896800000895d */ /* 0x004fea0003900000 */
[----:B------:R-:W2:Y:S02]  /*be40*/  @!P0 SYNCS.PHASECHK.TRANS64 P0, [R91+URZ+0x60], R6 ;  /* 0x000060065b0085a7 */ /* 0x000ea400080010ff */
[----:B--2---:R-:W-:Y:S05]  /*be50*/  @!P0 BRA `(.L_x_119) ;  /* 0xfffffffc00f08947 */ /* 0x004fea000383ffff */
[----:B------:R-:W-:Y:S05]  /*be60*/  BRA `(.L_x_118) ;  /* 0xffffffb400cc7947 */ /* 0x000fea000383ffff */
.L_x_127:
[----:B-1----:R1:W2:Y:S02]  /*be70*/  SYNCS.PHASECHK.TRANS64.TRYWAIT P0, [R91+URZ+0x60], R6 ;  /* 0x000060065b0075a7 */ /* 0x0022a400080011ff */
[----:B--2---:R-:W-:Y:S05]  /*be80*/  @!P0 NANOSLEEP.SYNCS 0x989680 ;  /* 0x009896800000895d */ /* 0x004fea0003900000 */
[----:B------:R-:W2:Y:S02]  /*be90*/  @!P0 SYNCS.PHASECHK.TRANS64 P0, [R91+URZ+0x60], R6 ;  /* 0x000060065b0085a7 */ /* 0x000ea400080010ff */
[----:B--2---:R-:W-:Y:S05]  /*bea0*/  @!P0 BRA `(.L_x_127) ;  /* 0xfffffffc00f08947 */ /* 0x004fea000383ffff */
[----:B------:R-:W-:Y:S05]  /*beb0*/  BRA `(.L_x_126) ;  /* 0xffffffc000107947 */ /* 0x000fea000383ffff */
.L_x_135:
[----:B-1----:R1:W2:Y:S02]  /*bec0*/  SYNCS.PHASECHK.TRANS64.TRYWAIT P0, [R92+URZ+0x60], R5 ;  /* 0x000060055c0075a7 */ /* 0x0022a400080011ff */
[----:B--2---:R-:W-:Y:S05]  /*bed0*/  @!P0 NANOSLEEP.SYNCS 0x989680 ;  /* 0x009896800000895d */ /* 0x004fea0003900000 */
[----:B------:R-:W2:Y:S02]  /*bee0*/  @!P0 SYNCS.PHASECHK.TRANS64 P0, [R92+URZ+0x60], R5 ;  /* 0x000060055c0085a7 */ /* 0x000ea400080010ff */
[----:B--2---:R-:W-:Y:S05]  /*bef0*/  @!P0 BRA `(.L_x_135) ;  /* 0xfffffffc00f08947 */ /* 0x004fea000383ffff */
[----:B------:R-:W-:Y:S05]  /*bf00*/  BRA `(.L_x_134) ;  /* 0xffffffc800607947 */ /* 0x000fea000383ffff */
.L_x_143:
[----:B-1----:R1:W2:Y:S02]  /*bf10*/  SYNCS.PHASECHK.TRANS64.TRYWAIT P0, [R92+URZ+0x60], R5 ;  /* 0x000060055c0075a7 */ /* 0x0022a400080011ff */
[----:B--2---:R-:W-:Y:S05]  /*bf20*/  @!P0 NANOSLEEP.SYNCS 0x989680 ;  /* 0x009896800000895d */ /* 0x004fea0003900000 */
[----:B------:R-:W2:Y:S02]  /*bf30*/  @!P0 SYNCS.PHASECHK.TRANS64 P0, [R92+URZ+0x60], R5 ;  /* 0x000060055c0085a7 */ /* 0x000ea400080010ff */
[----:B--2---:R-:W-:Y:S05]  /*bf40*/  @!P0 BRA `(.L_x_143) ;  /* 0xfffffffc00f08947 */ /* 0x004fea000383ffff */
[----:B------:R-:W-:Y:S05]  /*bf50*/  BRA `(.L_x_142) ;  /* 0xffffffd000c07947 */ /* 0x000fea000383ffff */
.L_x_151:
[----:B-1----:R1:W2:Y:S02]  /*bf60*/  SYNCS.PHASECHK.TRANS64.TRYWAIT P0, [R92+URZ+0x60], R5 ;  /* 0x000060055c0075a7 */ /* 0x0022a400080011ff */
[----:B--2---:R-:W-:Y:S05]  /*bf70*/  @!P0 NANOSLEEP.SYNCS 0x989680 ;  /* 0x009896800000895d */ /* 0x004fea0003900000 */
[----:B------:R-:W2:Y:S02]  /*bf80*/  @!P0 SYNCS.PHASECHK.TRANS64 P0, [R92+URZ+0x60], R5 ;  /* 0x000060055c0085a7 */ /* 0x000ea400080010ff */
[----:B--2---:R-:W-:Y:S05]  /*bf90*/  @!P0 BRA `(.L_x_151) ;  /* 0xfffffffc00f08947 */ /* 0x004fea000383ffff */
[----:B------:R-:W-:Y:S05]  /*bfa0*/  BRA `(.L_x_150) ;  /* 0xffffffdc00147947 */ /* 0x000fea000383ffff */
.L_x_159:
[----:B-1----:R1:W2:Y:S02]  /*bfb0*/  SYNCS.PHASECHK.TRANS64.TRYWAIT P0, [R92+URZ+0x60], R5 ;  /* 0x000060055c0075a7 */ /* 0x0022a400080011ff */
[----:B--2---:R-:W-:Y:S05]  /*bfc0*/  @!P0 NANOSLEEP.SYNCS 0x989680 ;  /* 0x009896800000895d */ /* 0x004fea0003900000 */
[----:B------:R-:W2:Y:S02]  /*bfd0*/  @!P0 SYNCS.PHASECHK.TRANS64 P0, [R92+URZ+0x60], R5 ;  /* 0x000060055c0085a7 */ /* 0x000ea400080010ff */
[----:B--2---:R-:W-:Y:S05]  /*bfe0*/  @!P0 BRA `(.L_x_159) ;  /* 0xfffffffc00f08947 */ /* 0x004fea000383ffff */
[----:B------:R-:W-:Y:S05]  /*bff0*/  BRA `(.L_x_158) ;  /* 0xffffffe400687947 */ /* 0x000fea000383ffff */
        .weak           $__internal_0_$__cuda_sm10x_tcgen05_guardrail_trap_col_being_dealloced_not_returned_by_alloc
        .type           $__internal_0_$__cuda_sm10x_tcgen05_guardrail_trap_col_being_dealloced_not_returned_by_alloc,@function
        .size           $__internal_0_$__cuda_sm10x_tcgen05_guardrail_trap_col_being_dealloced_not_returned_by_alloc,($__internal_1_$__cuda_sm10x_tcgen05_guardrail_trap_phase_invalid_during_alloc - $__internal_0_$__cuda_sm10x_tcgen05_guardrail_trap_col_being_dealloced_not_returned_by_alloc)
$__internal_0_$__cuda_sm10x_tcgen05_guardrail_trap_col_being_dealloced_not_returned_by_alloc:
[----:B------:R-:W-:Y:S05]  /*c000*/  BPT.TRAP 0x1 ;  /* 0x000000040000795c */ /* 0x000fea0000300000 */
[----:B------:R-:W-:-:S04]  /*c010*/  HFMA2 R3, -RZ, RZ, 0, 0 ;  /* 0x00000000ff037431 */ /* 0x000fc800000001ff */
[----:B------:R-:W-:Y:S05]  /*c020*/  RET.REL.NODEC R2 `(_ZN7cutlass13device_kernelINS_4gemm6kernel13GemmUniversalIN4cute5tupleIJiiiiEEENS1_10collective13CollectiveMmaINS1_35MainloopSm100TmaUmmaWarpSpecializedILi6ELi2ELi4ENS5_IJNS4_1CILi1EEESB_SB_EEEEENS5_IJNSA_ILi128EEESE_NSA_ILi32EEEEEENS_10tfloat32_tENS5_IJlSB_lEEESH_NS5_IJSB_llEEENS4_8TiledMMAINS4_8MMA_AtomIJNS4_17SM100_MMA_TF32_SSISH_SH_fLi128ELi128ELNS4_4UMMA5MajorE0ELSO_1ELNSN_7ScaleInE0ELSP_0EEEEEENS4_6LayoutISC_NS5_IJNSA_ILi0EEEST_ST_EEEEENS5_IJNS4_10UnderscoreESW_SW_EEEEENS4_13SM90_TMA_LOADENS4_14ComposedLayoutINS4_7SwizzleILi3ELi4ELi3EEENS4_18smem_ptr_flag_bitsILi32EEENSS_INS5_IJNSA_ILi8EEESF_EEENS5_IJSF_SB_EEEEEEEvNS4_8identityESZ_NS10_INS11_ILi2ELi5ELi2EEES14_NSS_INS5_IJSF_NSA_ILi4EEEEEENS5_IJSB_SF_EEEEEEEvS1A_EENS_8epilogue10collective18CollectiveEpilogueINS1I_23Sm100TmaWarpSpecializedILi4ELi2ELi16ELb1ELb0EEEJSG_NS5_IJNSS_ISE_SB_EENSS_INSA_ILi16EEESB_EEEEESH_SI_SH_SI_NS1I_6fusion15FusionCallbacksIS1M_NS1R_17LinearCombinationISH_fSH_fLNS_15FloatRoundStyleE2EEESG_S1Q_JEEENS4_5SM1004TMEM4LOAD26SM100_TMEM_LOAD_32dp32b16xESZ_NS10_INS11_ILi2ELi4ELi3EEES14_NSS_INS5_IJS15_S1O_EEENS5_IJS1O_SB_EEEEEEENS4_39AutoVectorizingCopyWithAssumedAlignmentILi128EEENS4_14SM90_TMA_STOREES25_S27_S27_EEEvvEEEEvNT_6ParamsE) ;  /* 0xffffff3c02f47950 */ /* 0x000fea0003c3ffff */
        .weak           $__internal_1_$__cuda_sm10x_tcgen05_guardrail_trap_phase_invalid_during_alloc
        .type           $__internal_1_$__cuda_sm10x_tcgen05_guardrail_trap_phase_invalid_during_alloc,@function
        .size           $__internal_1_$__cuda_sm10x_tcgen05_guardrail_trap_phase_invalid_during_alloc,($__internal_2_$__cuda_sm10x_tcgen05_guardrail_trap_unallocated_columns_being_dealloced - $__internal_1_$__cuda_sm10x_tcgen05_guardrail_trap_phase_invalid_during_alloc)
$__internal_1_$__cuda_sm10x_tcgen05_guardrail_trap_phase_invalid_during_alloc:
[----:B------:R-:W-:Y:S05]  /*c030*/  BPT.TRAP 0x1 ;  /* 0x000000040000795c */ /* 0x000fea0000300000 */
[----:B------:R-:W-:-:S04]  /*c040*/  MOV R3, 0x0 ;  /* 0x0000000000037802 */ /* 0x000fc80000000f00 */
[----:B------:R-:W-:Y:S05]  /*c050*/  RET.REL.NODEC R2 `(_ZN7cutlass13device_kernelINS_4gemm6kernel13GemmUniversalIN4cute5tupleIJiiiiEEENS1_10collective13CollectiveMmaINS1_35MainloopSm100TmaUmmaWarpSpecializedILi6ELi2ELi4ENS5_IJNS4_1CILi1EEESB_SB_EEEEENS5_IJNSA_ILi128EEESE_NSA_ILi32EEEEEENS_10tfloat32_tENS5_IJlSB_lEEESH_NS5_IJSB_llEEENS4_8TiledMMAINS4_8MMA_AtomIJNS4_17SM100_MMA_TF32_SSISH_SH_fLi128ELi128ELNS4_4UMMA5MajorE0ELSO_1ELNSN_7ScaleInE0ELSP_0EEEEEENS4_6LayoutISC_NS5_IJNSA_ILi0EEEST_ST_EEEEENS5_IJNS4_10UnderscoreESW_SW_EEEEENS4_13SM90_TMA_LOADENS4_14ComposedLayoutINS4_7SwizzleILi3ELi4ELi3EEENS4_18smem_ptr_flag_bitsILi32EEENSS_INS5_IJNSA_ILi8EEESF_EEENS5_IJSF_SB_EEEEEEEvNS4_8identityESZ_NS10_INS11_ILi2ELi5ELi2EEES14_NSS_INS5_IJSF_NSA_ILi4EEEEEENS5_IJSB_SF_EEEEEEEvS1A_EENS_8epilogue10collective18CollectiveEpilogueINS1I_23Sm100TmaWarpSpecializedILi4ELi2ELi16ELb1ELb0EEEJSG_NS5_IJNSS_ISE_SB_EENSS_INSA_ILi16EEESB_EEEEESH_SI_SH_SI_NS1I_6fusion15FusionCallbacksIS1M_NS1R_17LinearCombinationISH_fSH_fLNS_15FloatRoundStyleE2EEESG_S1Q_JEEENS4_5SM1004TMEM4LOAD26SM100_TMEM_LOAD_32dp32b16xESZ_NS10_INS11_ILi2ELi4ELi3EEES14_NSS_INS5_IJS15_S1O_EEENS5_IJS1O_SB_EEEEEEENS4_39AutoVectorizingCopyWithAssumedAlignmentILi128EEENS4_14SM90_TMA_STOREES25_S27_S27_EEEvvEEEEvNT_6ParamsE) ;  /* 0xffffff3c02e87950 */ /* 0x000fea0003c3ffff */
        .weak           $__internal_2_$__cuda_sm10x_tcgen05_guardrail_trap_unallocated_columns_being_dealloced
        .type           $__internal_2_$__cuda_sm10x_tcgen05_guardrail_trap_unallocated_columns_being_dealloced,@function
        .size           $__internal_2_$__cuda_sm10x_tcgen05_guardrail_trap_unallocated_columns_being_dealloced,(.L_x_226 - $__internal_2_$__cuda_sm10x_tcgen05_guardrail_trap_unallocated_columns_being_dealloced)
$__internal_2_$__cuda_sm10x_tcgen05_guardrail_trap_unallocated_columns_being_dealloced:
[----:B------:R-:W-:Y:S05]  /*c060*/  BPT.TRAP 0x1 ;  /* 0x000000040000795c */ /* 0x000fea0000300000 */
[----:B------:R-:W-:-:S04]  /*c070*/  HFMA2 R3, -RZ, RZ, 0, 0 ;  /* 0x00000000ff037431 */ /* 0x000fc800000001ff */
[----:B------:R-:W-:Y:S05]  /*c080*/  RET.REL.NODEC R2 `(_ZN7cutlass13device_kernelINS_4gemm6kernel13GemmUniversalIN4cute5tupleIJiiiiEEENS1_10collective13CollectiveMmaINS1_35MainloopSm100TmaUmmaWarpSpecializedILi6ELi2ELi4ENS5_IJNS4_1CILi1EEESB_SB_EEEEENS5_IJNSA_ILi128EEESE_NSA_ILi32EEEEEENS_10tfloat32_tENS5_IJlSB_lEEESH_NS5_IJSB_llEEENS4_8TiledMMAINS4_8MMA_AtomIJNS4_17SM100_MMA_TF32_SSISH_SH_fLi128ELi128ELNS4_4UMMA5MajorE0ELSO_1ELNSN_7ScaleInE0ELSP_0EEEEEENS4_6LayoutISC_NS5_IJNSA_ILi0EEEST_ST_EEEEENS5_IJNS4_10UnderscoreESW_SW_EEEEENS4_13SM90_TMA_LOADENS4_14ComposedLayoutINS4_7SwizzleILi3ELi4ELi3EEENS4_18smem_ptr_flag_bitsILi32EEENSS_INS5_IJNSA_ILi8EEESF_EEENS5_IJSF_SB_EEEEEEEvNS4_8identityESZ_NS10_INS11_ILi2ELi5ELi2EEES14_NSS_INS5_IJSF_NSA_ILi4EEEEEENS5_IJSB_SF_EEEEEEEvS1A_EENS_8epilogue10collective18CollectiveEpilogueINS1I_23Sm100TmaWarpSpecializedILi4ELi2ELi16ELb1ELb0EEEJSG_NS5_IJNSS_ISE_SB_EENSS_INSA_ILi16EEESB_EEEEESH_SI_SH_SI_NS1I_6fusion15FusionCallbacksIS1M_NS1R_17LinearCombinationISH_fSH_fLNS_15FloatRoundStyleE2EEESG_S1Q_JEEENS4_5SM1004TMEM4LOAD26SM100_TMEM_LOAD_32dp32b16xESZ_NS10_INS11_ILi2ELi4ELi3EEES14_NSS_INS5_IJS15_S1O_EEENS5_IJS1O_SB_EEEEEEENS4_39AutoVectorizingCopyWithAssumedAlignmentILi128EEENS4_14SM90_TMA_STOREES25_S27_S27_EEEvvEEEEvNT_6ParamsE) ;  /* 0xffffff3c02dc7950 */ /* 0x000fea0003c3ffff */
.L_x_225:
[----:B------:R-:W-:-:S00]  /*c090*/  BRA `(.L_x_225) ;  /* 0xfffffffc00fc7947 */ /* 0x000fc0000383ffff */
[----:B------:R-:W-:-:S00]  /*c0a0*/  NOP ;  /* 0x0000000000007918 */ /* 0x000fc00000000000 */
        /* <DEDUP_REMOVED lines=13> */
.L_x_226:


//--------------------- .nv.global.init           --------------------------
	.section	.nv.global.init,"aw",@progbits
.nv.global.init:
	.type		$str$27,@object
	.size		$str$27,($str$28 - $str$27)
$str$27:
        /*0000*/ 	.byte	0x28, 0x61, 0x64, 0x64, 0x72, 0x65, 0x73, 0x73, 0x20, 0x26, 0x20, 0x6d, 0x61, 0x73, 0x6b, 0x29
        /*0010*/ 	.byte	0x20, 0x3d, 0x3d, 0x20, 0x30, 0x00
	.type		$str$28,@object
	.size		$str$28,($str$26 - $str$28)
$str$28:
        /*0016*/ 	.byte	0x2f, 0x74, 0x6d, 0x70, 0x2f, 0x63, 0x75, 0x74, 0x6c, 0x61, 0x73, 0x73, 0x5f, 0x73, 0x77, 0x65
        /*0026*/ 	.byte	0x65, 0x70, 0x5f, 0x73, 0x72, 0x63, 0x2f, 0x69, 0x6e, 0x63, 0x6c, 0x75, 0x64, 0x65, 0x2f, 0x63
        /*0036*/ 	.byte	0x75, 0x74, 0x65, 0x2f, 0x70, 0x6f, 0x69, 0x6e, 0x74, 0x65, 0x72, 0x5f, 0x66, 0x6c, 0x61, 0x67
        /*0046*/ 	.byte	0x67, 0x65, 0x64, 0x2e, 0x68, 0x70, 0x70, 0x00
	.type		$str$26,@object
	.size		$str$26,($str$25 - $str$26)
$str$26:
        /*004e*/ 	.byte	0x2f, 0x74, 0x6d, 0x70, 0x2f, 0x63, 0x75, 0x74, 0x6c, 0x61, 0x73, 0x73, 0x5f, 0x73, 0x77, 0x65
        /*005e*/ 	.byte	0x65, 0x70, 0x5f, 0x73, 0x72, 0x63, 0x2f, 0x69, 0x6e, 0x63, 0x6c, 0x75, 0x64, 0x65, 0x2f, 0x63
        /*006e*/ 	.byte	0x75, 0x74, 0x65, 0x2f, 0x61, 0x74, 0x6f, 0x6d, 0x2f, 0x63, 0x6f, 0x70, 0x79, 0x5f, 0x74, 0x72
        /*007e*/ 	.byte	0x61, 0x69, 0x74, 0x73, 0x5f, 0x73, 0x6d, 0x31, 0x30, 0x30, 0x2e, 0x68, 0x70, 0x70, 0x00
	.type		$str$25,@object
	.size		$str$25,(__unnamed_1 - $str$25)
$str$25:
        /*008d*/ 	.byte	0x28, 0x28, 0x75, 0x69, 0x6e, 0x74, 0x33, 0x32, 0x5f, 0x74, 0x28, 0x74, 0x68, 0x72, 0x65, 0x61
        /*009d*/ 	.byte	0x64, 0x49, 0x64, 0x78, 0x2e, 0x78, 0x29, 0x20, 0x2f, 0x20, 0x33, 0x32, 0x29, 0x20, 0x25, 0x20
        /*00ad*/ 	.byte	0x34, 0x29, 0x20, 0x3d, 0x3d, 0x20, 0x28, 0x28, 0x28, 0x74, 0x6d, 0x65, 0x6d, 0x5f, 0x61, 0x64
        /*00bd*/ 	.byte	0x64, 0x72, 0x20, 0x3e, 0x3e, 0x20, 0x31, 0x36, 0x29, 0x20, 0x2f, 0x20, 0x33, 0x32, 0x29, 0x20
        /*00cd*/ 	.byte	0x25, 0x20, 0x34, 0x29, 0x00
	.type		__unnamed_1,@object
	.size		__unnamed_1,(__unnamed_2 - __unnamed_1)
__unnamed_1:
        /*00d2*/ 	.byte	0x61, 0x75, 0x74, 0x6f, 0x20, 0x63, 0x75, 0x74, 0x65, 0x3a, 0x3a, 0x61, 0x73, 0x5f, 0x70, 0x6f
        /* <DEDUP_REMOVED lines=24> */
        /*0262*/ 	.byte	0x32, 0x30, 0x34, 0x38, 0x3e, 0x3e, 0x3e, 0x3e, 0x5d, 0x00
	.type		__unnamed_2,@object
	.size		__unnamed_2,(.L_2 - __unnamed_2)
__unnamed_2:
        /* <DEDUP_REMOVED lines=42> */
        /*050c*/ 	.byte	0x3e, 0x5d, 0x00
.L_2:


//--------------------- .nv.shared._ZN7cutlass13device_kernelINS_4gemm6kernel13GemmUniversalIN4cute5tupleIJiiiiEEENS1_10collective13CollectiveMmaINS1_35MainloopSm100TmaUmmaWarpSpecializedILi6ELi2ELi4ENS5_IJNS4_1CILi1EEESB_SB_EEEEENS5_IJNSA_ILi128EEESE_NSA_ILi32EEEEEENS_10tfloat32_tENS5_IJlSB_lEEESH_NS5_IJSB_llEEENS4_8TiledMMAINS4_8MMA_AtomIJNS4_17SM100_MMA_TF32_SSISH_SH_fLi128ELi128ELNS4_4UMMA5MajorE0ELSO_1ELNSN_7ScaleInE0ELSP_0EEEEEENS4_6LayoutISC_NS5_IJNSA_ILi0EEEST_ST_EEEEENS5_IJNS4_10UnderscoreESW_SW_EEEEENS4_13SM90_TMA_LOADENS4_14ComposedLayoutINS4_7SwizzleILi3ELi4ELi3EEENS4_18smem_ptr_flag_bitsILi32EEENSS_INS5_IJNSA_ILi8EEESF_EEENS5_IJSF_SB_EEEEEEEvNS4_8identityESZ_NS10_INS11_ILi2ELi5ELi2EEES14_NSS_INS5_IJSF_NSA_ILi4EEEEEENS5_IJSB_SF_EEEEEEEvS1A_EENS_8epilogue10collective18CollectiveEpilogueINS1I_23Sm100TmaWarpSpecializedILi4ELi2ELi16ELb1ELb0EEEJSG_NS5_IJNSS_ISE_SB_EENSS_INSA_ILi16EEESB_EEEEESH_SI_SH_SI_NS1I_6fusion15FusionCallbacksIS1M_NS1R_17LinearCombinationISH_fSH_fLNS_15FloatRoundStyleE2EEESG_S1Q_JEEENS4_5SM1004TMEM4LOAD26SM100_TMEM_LOAD_32dp32b16xESZ_NS10_INS11_ILi2ELi4ELi3EEES14_NSS_INS5_IJS15_S1O_EEENS5_IJS1O_SB_EEEEEEENS4_39AutoVectorizingCopyWithAssumedAlignmentILi128EEENS4_14SM90_TMA_STOREES25_S27_S27_EEEvvEEEEvNT_6ParamsE --------------------------
	.section	.nv.shared._ZN7cutlass13device_kernelINS_4gemm6kernel13GemmUniversalIN4cute5tupleIJiiiiEEENS1_10collective13CollectiveMmaINS1_35MainloopSm100TmaUmmaWarpSpecializedILi6ELi2ELi4ENS5_IJNS4_1CILi1EEESB_SB_EEEEENS5_IJNSA_ILi128EEESE_NSA_ILi32EEEEEENS_10tfloat32_tENS5_IJlSB_lEEESH_NS5_IJSB_llEEENS4_8TiledMMAINS4_8MMA_AtomIJNS4_17SM100_MMA_TF32_SSISH_SH_fLi128ELi128ELNS4_4UMMA5MajorE0ELSO_1ELNSN_7ScaleInE0ELSP_0EEEEEENS4_6LayoutISC_NS5_IJNSA_ILi0EEEST_ST_EEEEENS5_IJNS4_10UnderscoreESW_SW_EEEEENS4_13SM90_TMA_LOADENS4_14ComposedLayoutINS4_7SwizzleILi3ELi4ELi3EEENS4_18smem_ptr_flag_bitsILi32EEENSS_INS5_IJNSA_ILi8EEESF_EEENS5_IJSF_SB_EEEEEEEvNS4_8identityESZ_NS10_INS11_ILi2ELi5ELi2EEES14_NSS_INS5_IJSF_NSA_ILi4EEEEEENS5_IJSB_SF_EEEEEEEvS1A_EENS_8epilogue10collective18CollectiveEpilogueINS1I_23Sm100TmaWarpSpecializedILi4ELi2ELi16ELb1ELb0EEEJSG_NS5_IJNSS_ISE_SB_EENSS_INSA_ILi16EEESB_EEEEESH_SI_SH_SI_NS1I_6fusion15FusionCallbacksIS1M_NS1R_17LinearCombinationISH_fSH_fLNS_15FloatRoundStyleE2EEESG_S1Q_JEEENS4_5SM1004TMEM4LOAD26SM100_TMEM_LOAD_32dp32b16xESZ_NS10_INS11_ILi2ELi4ELi3EEES14_NSS_INS5_IJS15_S1O_EEENS5_IJS1O_SB_EEEEEEENS4_39AutoVectorizingCopyWithAssumedAlignmentILi128EEENS4_14SM90_TMA_STOREES25_S27_S27_EEEvvEEEEvNT_6ParamsE,"aw",@nobits
	.sectionflags	@""
	.align	16
	.zero		1024


//--------------------- .nv.shared.reserved.0     --------------------------
	.section	.nv.shared.reserved.0,"aw",@nobits
	.weak		__nv_reservedSMEM_offset_0_alias
	.size		__nv_reservedSMEM_offset_0_alias, 0, 64
	.other		__nv_reservedSMEM_offset_0_alias,@"STO_CUDA_RESERVED_SHARED STV_DEFAULT"
__nv_reservedSMEM_offset_0_alias:
	.zero		0
.nv.shared.reserved.0:
	.zero		64
	.weak		__nv_reservedSMEM_tcgen05_partition
	.type		__nv_reservedSMEM_tcgen05_partition,@object
	.size		__nv_reservedSMEM_tcgen05_partition,(.L_0 - __nv_reservedSMEM_tcgen05_partition)
__nv_reservedSMEM_tcgen05_partition:
	.zero		32
.L_0:


//--------------------- .nv.global                --------------------------
	.section	.nv.global,"aw",@nobits
.nv.global:
	.type		_ZN40_INTERNAL_2cb0036f_4_k_cu_35e9dfd1_404144cute1_E,@object
	.size		_ZN40_INTERNAL_2cb0036f_4_k_cu_35e9dfd1_404144cute1_E,(_ZN40_INTERNAL_2cb0036f_4_k_cu_35e9dfd1_404144cuda3std3__45__cpo6cbeginE - _ZN40_INTERNAL_2cb0036f_4_k_cu_35e9dfd1_404144cute1_E)
_ZN40_INTERNAL_2cb0036f_4_k_cu_35e9dfd1_404144cute1_E:
	.zero		1
	.type		_ZN40_INTERNAL_2cb0036f_4_k_cu_35e9dfd1_404144cuda3std3__45__cpo6cbeginE,@object
	.size		_ZN40_INTERNAL_2cb0036f_4_k_cu_35e9dfd1_404144cuda3std3__45__cpo6cbeginE,(_ZN40_INTERNAL_2cb0036f_4_k_cu_35e9dfd1_404144cuda3std3__48in_placeE - _ZN40_INTERNAL_2cb0036f_4_k_cu_35e9dfd1_404144cuda3std3__45__cpo6cbeginE)
_ZN40_INTERNAL_2cb0036f_4_k_cu_35e9dfd1_404144cuda3std3__45__cpo6cbeginE:
	.zero		1
	.type		_ZN40_INTERNAL_2cb0036f_4_k_cu_35e9dfd1_404144cuda3std3__48in_placeE,@object
	.size		_ZN40_INTERNAL_2cb0036f_4_k_cu_35e9dfd1_404144cuda3std3__48in_placeE,(_ZN40_INTERNAL_2cb0036f_4_k_cu_35e9dfd1_404144cuda3std6ranges3__45__cpo9iter_moveE - _ZN40_INTERNAL_2cb0036f_4_k_cu_35e9dfd1_404144cuda3std3__48in_placeE)
_ZN40_INTERNAL_2cb0036f_4_k_cu_35e9dfd1_404144cuda3std3__48in_placeE:
	.zero		1
	.type		_ZN40_INTERNAL_2cb0036f_4_k_cu_35e9dfd1_404144cuda3std6ranges3__45__cpo9iter_moveE,@object
	.size		_ZN40_INTERNAL_2cb0036f_4_k_cu_35e9dfd1_404144cuda3std6ranges3__45__cpo9iter_moveE,(_ZN40_INTERNAL_2cb0036f_4_k_cu_35e9dfd1_404144cuda3std3__45__cpo5beginE - _ZN40_INTERNAL_2cb0036f_4_k_cu_35e9dfd1_404144cuda3std6ranges3__45__cpo9iter_moveE)
_ZN40_INTERNAL_2cb0036f_4_k_cu_35e9dfd1_404144cuda3std6ranges3__45__cpo9iter_moveE:
	.zero		1
	.type		_ZN40_INTERNAL_2cb0036f_4_k_cu_35e9dfd1_404144cuda3std3__45__cpo5beginE,@object
	.size		_ZN40_INTERNAL_2cb0036f_4_k_cu_35e9dfd1_404144cuda3std3__45__cpo5beginE,(_ZN40_INTERNAL_2cb0036f_4_k_cu_35e9dfd1_404144cuda3std3__442_GLOBAL__N__2cb0036f_4_k_cu_35e9dfd1_404146ignoreE - _ZN40_INTERNAL_2cb0036f_4_k_cu_35e9dfd1_404144cuda3std3__45__cpo5beginE)
_ZN40_INTERNAL_2cb0036f_4_k_cu_35e9dfd1_404144cuda3std3__45__cpo5beginE:
	.zero		1
	.type		_ZN40_INTERNAL_2cb0036f_4_k_cu_35e9dfd1_404144cuda3std3__442_GLOBAL__N__2cb0036f_4_k_cu_35e9dfd1_404146ignoreE,@object
	.size		_ZN40_INTERNAL_2cb0036f_4_k_cu_35e9dfd1_404144cuda3std3__442_GLOBAL__N__2cb0036f_4_k_cu_35e9dfd1_404146ignoreE,(_ZN40_INTERNAL_2cb0036f_4_k_cu_35e9dfd1_404144cute7productE - _ZN40_INTERNAL_2cb0036f_4_k_cu_35e9dfd1_404144cuda3std3__442_GLOBAL__N__2cb0036f_4_k_cu_35e9dfd1_404146ignoreE)
_ZN40_INTERNAL_2cb0036f_4_k_cu_35e9dfd1_404144cuda3std3__442_GLOBAL__N__2cb0036f_4_k_cu_35e9dfd1_404146ignoreE:
	.zero		1
	.type		_ZN40_INTERNAL_2cb0036f_4_k_cu_35e9dfd1_404144cute7productE,@object
	.size		_ZN40_INTERNAL_2cb0036f_4_k_cu_35e9dfd1_404144cute7productE,(_ZN40_INTERNAL_2cb0036f_4_k_cu_35e9dfd1_404144cuda3std3__45__cpo3endE - _ZN40_INTERNAL_2cb0036f_4_k_cu_35e9dfd1_404144cute7productE)
_ZN40_INTERNAL_2cb0036f_4_k_cu_35e9dfd1_404144cute7productE:
	.zero		1
	.type		_ZN40_INTERNAL_2cb0036f_4_k_cu_35e9dfd1_404144cuda3std3__45__cpo3endE,@object
	.size		_ZN40_INTERNAL_2cb0036f_4_k_cu_35e9dfd1_404144cuda3std3__45__cpo3endE,(_ZN40_INTERNAL_2cb0036f_4_k_cu_35e9dfd1_404144cuda3std3__419piecewise_constructE - _ZN40_INTERNAL_2cb0036f_4_k_cu_35e9dfd1_404144cuda3std3__45__cpo3endE)
_ZN40_INTERNAL_2cb0036f_4_k_cu_35e9dfd1_404144cuda3std3__45__cpo3endE:
	.zero		1
	.type		_ZN40_INTERNAL_2cb0036f_4_k_cu_35e9dfd1_404144cuda3std3__419piecewise_constructE,@object
	.size		_ZN40_INTERNAL_2cb0036f_4_k_cu_35e9dfd1_404144cuda3std3__419piecewise_constructE,(_ZN40_INTERNAL_2cb0036f_4_k_cu_35e9dfd1_404144cuda3std3__45__cpo4cendE - _ZN40_INTERNAL_2cb0036f_4_k_cu_35e9dfd1_404144cuda3std3__419piecewise_constructE)
_ZN40_INTERNAL_2cb0036f_4_k_cu_35e9dfd1_404144cuda3std3__419piecewise_constructE:
	.zero		1
	.type		_ZN40_INTERNAL_2cb0036f_4_k_cu_35e9dfd1_404144cuda3std3__45__cpo4cendE,@object
	.size		_ZN40_INTERNAL_2cb0036f_4_k_cu_35e9dfd1_404144cuda3std3__45__cpo4cendE,(_ZN40_INTERNAL_2cb0036f_4_k_cu_35e9dfd1_404144cuda3std6ranges3__45__cpo4swapE - _ZN40_INTERNAL_2cb0036f_4_k_cu_35e9dfd1_404144cuda3std3__45__cpo4cendE)
_ZN40_INTERNAL_2cb0036f_4_k_cu_35e9dfd1_404144cuda3std3__45__cpo4cendE:
	.zero		1
	.type		_ZN40_INTERNAL_2cb0036f_4_k_cu_35e9dfd1_404144cuda3std6ranges3__45__cpo4swapE,@object
	.size		_ZN40_INTERNAL_2cb0036f_4_k_cu_35e9dfd1_404144cuda3std6ranges3__45__cpo4swapE,(.L_10 - _ZN40_INTERNAL_2cb0036f_4_k_cu_35e9dfd1_404144cuda3std6ranges3__45__cpo4swapE)
_ZN40_INTERNAL_2cb0036f_4_k_cu_35e9dfd1_404144cuda3std6ranges3__45__cpo4swapE:
	.zero		1
.L_10:


//--------------------- .nv.constant0._ZN7cutlass13device_kernelINS_4gemm6kernel13GemmUniversalIN4cute5tupleIJiiiiEEENS1_10collective13CollectiveMmaINS1_35MainloopSm100TmaUmmaWarpSpecializedILi6ELi2ELi4ENS5_IJNS4_1CILi1EEESB_SB_EEEEENS5_IJNSA_ILi128EEESE_NSA_ILi32EEEEEENS_10tfloat32_tENS5_IJlSB_lEEESH_NS5_IJSB_llEEENS4_8TiledMMAINS4_8MMA_AtomIJNS4_17SM100_MMA_TF32_SSISH_SH_fLi128ELi128ELNS4_4UMMA5MajorE0ELSO_1ELNSN_7ScaleInE0ELSP_0EEEEEENS4_6LayoutISC_NS5_IJNSA_ILi0EEEST_ST_EEEEENS5_IJNS4_10UnderscoreESW_SW_EEEEENS4_13SM90_TMA_LOADENS4_14ComposedLayoutINS4_7SwizzleILi3ELi4ELi3EEENS4_18smem_ptr_flag_bitsILi32EEENSS_INS5_IJNSA_ILi8EEESF_EEENS5_IJSF_SB_EEEEEEEvNS4_8identityESZ_NS10_INS11_ILi2ELi5ELi2EEES14_NSS_INS5_IJSF_NSA_ILi4EEEEEENS5_IJSB_SF_EEEEEEEvS1A_EENS_8epilogue10collective18CollectiveEpilogueINS1I_23Sm100TmaWarpSpecializedILi4ELi2ELi16ELb1ELb0EEEJSG_NS5_IJNSS_ISE_SB_EENSS_INSA_ILi16EEESB_EEEEESH_SI_SH_SI_NS1I_6fusion15FusionCallbacksIS1M_NS1R_17LinearCombinationISH_fSH_fLNS_15FloatRoundStyleE2EEESG_S1Q_JEEENS4_5SM1004TMEM4LOAD26SM100_TMEM_LOAD_32dp32b16xESZ_NS10_INS11_ILi2ELi4ELi3EEES14_NSS_INS5_IJS15_S1O_EEENS5_IJS1O_SB_EEEEEEENS4_39AutoVectorizingCopyWithAssumedAlignmentILi128EEENS4_14SM90_TMA_STOREES25_S27_S27_EEEvvEEEEvNT_6ParamsE --------------------------
	.section	.nv.constant0._ZN7cutlass13device_kernelINS_4gemm6kernel13GemmUniversalIN4cute5tupleIJiiiiEEENS1_10collective13CollectiveMmaINS1_35MainloopSm100TmaUmmaWarpSpecializedILi6ELi2ELi4ENS5_IJNS4_1CILi1EEESB_SB_EEEEENS5_IJNSA_ILi128EEESE_NSA_ILi32EEEEEENS_10tfloat32_tENS5_IJlSB_lEEESH_NS5_IJSB_llEEENS4_8TiledMMAINS4_8MMA_AtomIJNS4_17SM100_MMA_TF32_SSISH_SH_fLi128ELi128ELNS4_4UMMA5MajorE0ELSO_1ELNSN_7ScaleInE0ELSP_0EEEEEENS4_6LayoutISC_NS5_IJNSA_ILi0EEEST_ST_EEEEENS5_IJNS4_10UnderscoreESW_SW_EEEEENS4_13SM90_TMA_LOADENS4_14ComposedLayoutINS4_7SwizzleILi3ELi4ELi3EEENS4_18smem_ptr_flag_bitsILi32EEENSS_INS5_IJNSA_ILi8EEESF_EEENS5_IJSF_SB_EEEEEEEvNS4_8identityESZ_NS10_INS11_ILi2ELi5ELi2EEES14_NSS_INS5_IJSF_NSA_ILi4EEEEEENS5_IJSB_SF_EEEEEEEvS1A_EENS_8epilogue10collective18CollectiveEpilogueINS1I_23Sm100TmaWarpSpecializedILi4ELi2ELi16ELb1ELb0EEEJSG_NS5_IJNSS_ISE_SB_EENSS_INSA_ILi16EEESB_EEEEESH_SI_SH_SI_NS1I_6fusion15FusionCallbacksIS1M_NS1R_17LinearCombinationISH_fSH_fLNS_15FloatRoundStyleE2EEESG_S1Q_JEEENS4_5SM1004TMEM4LOAD26SM100_TMEM_LOAD_32dp32b16xESZ_NS10_INS11_ILi2ELi4ELi3EEES14_NSS_INS5_IJS15_S1O_EEENS5_IJS1O_SB_EEEEEEENS4_39AutoVectorizingCopyWithAssumedAlignmentILi128EEENS4_14SM90_TMA_STOREES25_S27_S27_EEEvvEEEEvNT_6ParamsE,"a",@progbits
	.sectionflags	@""
	.align	4
.nv.constant0._ZN7cutlass13device_kernelINS_4gemm6kernel13GemmUniversalIN4cute5tupleIJiiiiEEENS1_10collective13CollectiveMmaINS1_35MainloopSm100TmaUmmaWarpSpecializedILi6ELi2ELi4ENS5_IJNS4_1CILi1EEESB_SB_EEEEENS5_IJNSA_ILi128EEESE_NSA_ILi32EEEEEENS_10tfloat32_tENS5_IJlSB_lEEESH_NS5_IJSB_llEEENS4_8TiledMMAINS4_8MMA_AtomIJNS4_17SM100_MMA_TF32_SSISH_SH_fLi128ELi128ELNS4_4UMMA5MajorE0ELSO_1ELNSN_7ScaleInE0ELSP_0EEEEEENS4_6LayoutISC_NS5_IJNSA_ILi0EEEST_ST_EEEEENS5_IJNS4_10UnderscoreESW_SW_EEEEENS4_13SM90_TMA_LOADENS4_14ComposedLayoutINS4_7SwizzleILi3ELi4ELi3EEENS4_18smem_ptr_flag_bitsILi32EEENSS_INS5_IJNSA_ILi8EEESF_EEENS5_IJSF_SB_EEEEEEEvNS4_8identityESZ_NS10_INS11_ILi2ELi5ELi2EEES14_NSS_INS5_IJSF_NSA_ILi4EEEEEENS5_IJSB_SF_EEEEEEEvS1A_EENS_8epilogue10collective18CollectiveEpilogueINS1I_23Sm100TmaWarpSpecializedILi4ELi2ELi16ELb1ELb0EEEJSG_NS5_IJNSS_ISE_SB_EENSS_INSA_ILi16EEESB_EEEEESH_SI_SH_SI_NS1I_6fusion15FusionCallbacksIS1M_NS1R_17LinearCombinationISH_fSH_fLNS_15FloatRoundStyleE2EEESG_S1Q_JEEENS4_5SM1004TMEM4LOAD26SM100_TMEM_LOAD_32dp32b16xESZ_NS10_INS11_ILi2ELi4ELi3EEES14_NSS_INS5_IJS15_S1O_EEENS5_IJS1O_SB_EEEEEEENS4_39AutoVectorizingCopyWithAssumedAlignmentILi128EEENS4_14SM90_TMA_STOREES25_S27_S27_EEEvvEEEEvNT_6ParamsE:
	.zero		2944


//--------------------- SYMBOLS --------------------------

	.type		.nv.reservedSmem.offset0,@object
	.size		.nv.reservedSmem.offset0,0x4
	.type		.nv.reservedSmem.cap,@object
	.size		.nv.reservedSmem.cap,0x4
	.type		__assertfail,@function
